//
// Generated by NVIDIA NVVM Compiler
//
// Compiler Build ID: CL-36424714
// Cuda compilation tools, release 13.0, V13.0.88
// Based on NVVM 20.0.0
//

.version 9.0
.target sm_100
.address_size 64

	// .globl	select_edges
.global .align 4 .b8 precalc_xorwow_matrix[102400];
.global .align 4 .b8 precalc_xorwow_offset_matrix[102400];
.global .align 4 .b8 mrg32k3aM1[2304];
.global .align 4 .b8 mrg32k3aM2[2304];
.global .align 4 .b8 mrg32k3aM1SubSeq[2016];
.global .align 4 .b8 mrg32k3aM2SubSeq[2016];
.global .align 4 .b8 mrg32k3aM1Seq[2304];
.global .align 4 .b8 mrg32k3aM2Seq[2304];
.const .align 8 .b8 __cr_lgamma_table[72];

.visible .entry select_edges(
	.param .u64 .ptr .align 1 select_edges_param_0,
	.param .u64 .ptr .align 1 select_edges_param_1,
	.param .u64 .ptr .align 1 select_edges_param_2,
	.param .u64 select_edges_param_3,
	.param .u64 select_edges_param_4,
	.param .u64 select_edges_param_5,
	.param .u32 select_edges_param_6
)
{
	.reg .pred 	%p<38>;
	.reg .b32 	%r<685>;
	.reg .b32 	%f<44>;
	.reg .b64 	%rd<121>;

	ld.param.u64 	%rd35, [select_edges_param_0];
	ld.param.u64 	%rd36, [select_edges_param_1];
	ld.param.u64 	%rd37, [select_edges_param_2];
	ld.param.u64 	%rd38, [select_edges_param_3];
	ld.param.u64 	%rd34, [select_edges_param_4];
	ld.param.u32 	%r233, [select_edges_param_6];
	cvta.to.global.u64 	%rd1, %rd35;
	cvta.to.global.u64 	%rd2, %rd36;
	cvta.to.global.u64 	%rd39, %rd37;
	mov.u32 	%r234, %ntid.x;
	mov.u32 	%r235, %ctaid.x;
	mul.wide.u32 	%rd40, %r234, %r235;
	mov.u32 	%r236, %tid.x;
	cvt.u64.u32 	%rd41, %r236;
	add.s64 	%rd3, %rd40, %rd41;
	mad.lo.s64 	%rd4, %rd3, 48, %rd39;
	cvt.u32.u64 	%r237, %rd38;
	xor.b32  	%r238, %r237, -1429050551;
	mul.lo.s32 	%r239, %r238, 1099087573;
	{ .reg .b32 tmp; mov.b64 {tmp, %r240}, %rd38; }
	xor.b32  	%r241, %r240, -136515619;
	mul.lo.s32 	%r242, %r241, -1703105765;
	add.s32 	%r243, %r239, %r242;
	add.s32 	%r679, %r243, 6615241;
	add.s32 	%r582, %r239, 123456789;
	st.global.v2.u32 	[%rd4], {%r679, %r582};
	xor.b32  	%r581, %r239, 362436069;
	add.s32 	%r580, %r242, 521288629;
	st.global.v2.u32 	[%rd4+8], {%r581, %r580};
	xor.b32  	%r579, %r242, 88675123;
	add.s32 	%r578, %r239, 5783321;
	st.global.v2.u32 	[%rd4+16], {%r579, %r578};
	setp.eq.s64 	%p1, %rd3, 0;
	@%p1 bra 	$L__BB0_42;
	mov.b32 	%r564, 0;
	mov.u64 	%rd112, %rd3;
$L__BB0_2:
	and.b64  	%rd42, %rd112, 3;
	setp.eq.s64 	%p2, %rd42, 0;
	@%p2 bra 	$L__BB0_41;
	mul.wide.u32 	%rd43, %r564, 3200;
	mov.u64 	%rd44, precalc_xorwow_matrix;
	add.s64 	%rd6, %rd44, %rd43;
	mov.b32 	%r565, 0;
$L__BB0_4:
	mov.b32 	%r578, 0;
	mov.u32 	%r579, %r578;
	mov.u32 	%r580, %r578;
	mov.u32 	%r581, %r578;
	mov.u32 	%r582, %r578;
	mov.u32 	%r571, %r578;
$L__BB0_5:
	mul.wide.u32 	%rd45, %r571, 4;
	add.s64 	%rd46, %rd4, %rd45;
	ld.global.u32 	%r20, [%rd46+4];
	shl.b32 	%r21, %r571, 5;
	mov.b32 	%r577, 0;
$L__BB0_6:
	.pragma "nounroll";
	shr.u32 	%r248, %r20, %r577;
	and.b32  	%r249, %r248, 1;
	setp.eq.b32 	%p3, %r249, 1;
	not.pred 	%p4, %p3;
	add.s32 	%r250, %r21, %r577;
	mul.lo.s32 	%r251, %r250, 5;
	mul.wide.u32 	%rd47, %r251, 4;
	add.s64 	%rd7, %rd6, %rd47;
	@%p4 bra 	$L__BB0_8;
	ld.global.u32 	%r252, [%rd7];
	xor.b32  	%r582, %r582, %r252;
	ld.global.u32 	%r253, [%rd7+4];
	xor.b32  	%r581, %r581, %r253;
	ld.global.u32 	%r254, [%rd7+8];
	xor.b32  	%r580, %r580, %r254;
	ld.global.u32 	%r255, [%rd7+12];
	xor.b32  	%r579, %r579, %r255;
	ld.global.u32 	%r256, [%rd7+16];
	xor.b32  	%r578, %r578, %r256;
$L__BB0_8:
	and.b32  	%r258, %r248, 2;
	setp.eq.s32 	%p5, %r258, 0;
	@%p5 bra 	$L__BB0_10;
	ld.global.u32 	%r259, [%rd7+20];
	xor.b32  	%r582, %r582, %r259;
	ld.global.u32 	%r260, [%rd7+24];
	xor.b32  	%r581, %r581, %r260;
	ld.global.u32 	%r261, [%rd7+28];
	xor.b32  	%r580, %r580, %r261;
	ld.global.u32 	%r262, [%rd7+32];
	xor.b32  	%r579, %r579, %r262;
	ld.global.u32 	%r263, [%rd7+36];
	xor.b32  	%r578, %r578, %r263;
$L__BB0_10:
	and.b32  	%r265, %r248, 4;
	setp.eq.s32 	%p6, %r265, 0;
	@%p6 bra 	$L__BB0_12;
	ld.global.u32 	%r266, [%rd7+40];
	xor.b32  	%r582, %r582, %r266;
	ld.global.u32 	%r267, [%rd7+44];
	xor.b32  	%r581, %r581, %r267;
	ld.global.u32 	%r268, [%rd7+48];
	xor.b32  	%r580, %r580, %r268;
	ld.global.u32 	%r269, [%rd7+52];
	xor.b32  	%r579, %r579, %r269;
	ld.global.u32 	%r270, [%rd7+56];
	xor.b32  	%r578, %r578, %r270;
$L__BB0_12:
	and.b32  	%r272, %r248, 8;
	setp.eq.s32 	%p7, %r272, 0;
	@%p7 bra 	$L__BB0_14;
	ld.global.u32 	%r273, [%rd7+60];
	xor.b32  	%r582, %r582, %r273;
	ld.global.u32 	%r274, [%rd7+64];
	xor.b32  	%r581, %r581, %r274;
	ld.global.u32 	%r275, [%rd7+68];
	xor.b32  	%r580, %r580, %r275;
	ld.global.u32 	%r276, [%rd7+72];
	xor.b32  	%r579, %r579, %r276;
	ld.global.u32 	%r277, [%rd7+76];
	xor.b32  	%r578, %r578, %r277;
$L__BB0_14:
	and.b32  	%r279, %r248, 16;
	setp.eq.s32 	%p8, %r279, 0;
	@%p8 bra 	$L__BB0_16;
	ld.global.u32 	%r280, [%rd7+80];
	xor.b32  	%r582, %r582, %r280;
	ld.global.u32 	%r281, [%rd7+84];
	xor.b32  	%r581, %r581, %r281;
	ld.global.u32 	%r282, [%rd7+88];
	xor.b32  	%r580, %r580, %r282;
	ld.global.u32 	%r283, [%rd7+92];
	xor.b32  	%r579, %r579, %r283;
	ld.global.u32 	%r284, [%rd7+96];
	xor.b32  	%r578, %r578, %r284;
$L__BB0_16:
	and.b32  	%r286, %r248, 32;
	setp.eq.s32 	%p9, %r286, 0;
	@%p9 bra 	$L__BB0_18;
	ld.global.u32 	%r287, [%rd7+100];
	xor.b32  	%r582, %r582, %r287;
	ld.global.u32 	%r288, [%rd7+104];
	xor.b32  	%r581, %r581, %r288;
	ld.global.u32 	%r289, [%rd7+108];
	xor.b32  	%r580, %r580, %r289;
	ld.global.u32 	%r290, [%rd7+112];
	xor.b32  	%r579, %r579, %r290;
	ld.global.u32 	%r291, [%rd7+116];
	xor.b32  	%r578, %r578, %r291;
$L__BB0_18:
	and.b32  	%r293, %r248, 64;
	setp.eq.s32 	%p10, %r293, 0;
	@%p10 bra 	$L__BB0_20;
	ld.global.u32 	%r294, [%rd7+120];
	xor.b32  	%r582, %r582, %r294;
	ld.global.u32 	%r295, [%rd7+124];
	xor.b32  	%r581, %r581, %r295;
	ld.global.u32 	%r296, [%rd7+128];
	xor.b32  	%r580, %r580, %r296;
	ld.global.u32 	%r297, [%rd7+132];
	xor.b32  	%r579, %r579, %r297;
	ld.global.u32 	%r298, [%rd7+136];
	xor.b32  	%r578, %r578, %r298;
$L__BB0_20:
	and.b32  	%r300, %r248, 128;
	setp.eq.s32 	%p11, %r300, 0;
	@%p11 bra 	$L__BB0_22;
	ld.global.u32 	%r301, [%rd7+140];
	xor.b32  	%r582, %r582, %r301;
	ld.global.u32 	%r302, [%rd7+144];
	xor.b32  	%r581, %r581, %r302;
	ld.global.u32 	%r303, [%rd7+148];
	xor.b32  	%r580, %r580, %r303;
	ld.global.u32 	%r304, [%rd7+152];
	xor.b32  	%r579, %r579, %r304;
	ld.global.u32 	%r305, [%rd7+156];
	xor.b32  	%r578, %r578, %r305;
$L__BB0_22:
	and.b32  	%r307, %r248, 256;
	setp.eq.s32 	%p12, %r307, 0;
	@%p12 bra 	$L__BB0_24;
	ld.global.u32 	%r308, [%rd7+160];
	xor.b32  	%r582, %r582, %r308;
	ld.global.u32 	%r309, [%rd7+164];
	xor.b32  	%r581, %r581, %r309;
	ld.global.u32 	%r310, [%rd7+168];
	xor.b32  	%r580, %r580, %r310;
	ld.global.u32 	%r311, [%rd7+172];
	xor.b32  	%r579, %r579, %r311;
	ld.global.u32 	%r312, [%rd7+176];
	xor.b32  	%r578, %r578, %r312;
$L__BB0_24:
	and.b32  	%r314, %r248, 512;
	setp.eq.s32 	%p13, %r314, 0;
	@%p13 bra 	$L__BB0_26;
	ld.global.u32 	%r315, [%rd7+180];
	xor.b32  	%r582, %r582, %r315;
	ld.global.u32 	%r316, [%rd7+184];
	xor.b32  	%r581, %r581, %r316;
	ld.global.u32 	%r317, [%rd7+188];
	xor.b32  	%r580, %r580, %r317;
	ld.global.u32 	%r318, [%rd7+192];
	xor.b32  	%r579, %r579, %r318;
	ld.global.u32 	%r319, [%rd7+196];
	xor.b32  	%r578, %r578, %r319;
$L__BB0_26:
	and.b32  	%r321, %r248, 1024;
	setp.eq.s32 	%p14, %r321, 0;
	@%p14 bra 	$L__BB0_28;
	ld.global.u32 	%r322, [%rd7+200];
	xor.b32  	%r582, %r582, %r322;
	ld.global.u32 	%r323, [%rd7+204];
	xor.b32  	%r581, %r581, %r323;
	ld.global.u32 	%r324, [%rd7+208];
	xor.b32  	%r580, %r580, %r324;
	ld.global.u32 	%r325, [%rd7+212];
	xor.b32  	%r579, %r579, %r325;
	ld.global.u32 	%r326, [%rd7+216];
	xor.b32  	%r578, %r578, %r326;
$L__BB0_28:
	and.b32  	%r328, %r248, 2048;
	setp.eq.s32 	%p15, %r328, 0;
	@%p15 bra 	$L__BB0_30;
	ld.global.u32 	%r329, [%rd7+220];
	xor.b32  	%r582, %r582, %r329;
	ld.global.u32 	%r330, [%rd7+224];
	xor.b32  	%r581, %r581, %r330;
	ld.global.u32 	%r331, [%rd7+228];
	xor.b32  	%r580, %r580, %r331;
	ld.global.u32 	%r332, [%rd7+232];
	xor.b32  	%r579, %r579, %r332;
	ld.global.u32 	%r333, [%rd7+236];
	xor.b32  	%r578, %r578, %r333;
$L__BB0_30:
	and.b32  	%r335, %r248, 4096;
	setp.eq.s32 	%p16, %r335, 0;
	@%p16 bra 	$L__BB0_32;
	ld.global.u32 	%r336, [%rd7+240];
	xor.b32  	%r582, %r582, %r336;
	ld.global.u32 	%r337, [%rd7+244];
	xor.b32  	%r581, %r581, %r337;
	ld.global.u32 	%r338, [%rd7+248];
	xor.b32  	%r580, %r580, %r338;
	ld.global.u32 	%r339, [%rd7+252];
	xor.b32  	%r579, %r579, %r339;
	ld.global.u32 	%r340, [%rd7+256];
	xor.b32  	%r578, %r578, %r340;
$L__BB0_32:
	and.b32  	%r342, %r248, 8192;
	setp.eq.s32 	%p17, %r342, 0;
	@%p17 bra 	$L__BB0_34;
	ld.global.u32 	%r343, [%rd7+260];
	xor.b32  	%r582, %r582, %r343;
	ld.global.u32 	%r344, [%rd7+264];
	xor.b32  	%r581, %r581, %r344;
	ld.global.u32 	%r345, [%rd7+268];
	xor.b32  	%r580, %r580, %r345;
	ld.global.u32 	%r346, [%rd7+272];
	xor.b32  	%r579, %r579, %r346;
	ld.global.u32 	%r347, [%rd7+276];
	xor.b32  	%r578, %r578, %r347;
$L__BB0_34:
	and.b32  	%r349, %r248, 16384;
	setp.eq.s32 	%p18, %r349, 0;
	@%p18 bra 	$L__BB0_36;
	ld.global.u32 	%r350, [%rd7+280];
	xor.b32  	%r582, %r582, %r350;
	ld.global.u32 	%r351, [%rd7+284];
	xor.b32  	%r581, %r581, %r351;
	ld.global.u32 	%r352, [%rd7+288];
	xor.b32  	%r580, %r580, %r352;
	ld.global.u32 	%r353, [%rd7+292];
	xor.b32  	%r579, %r579, %r353;
	ld.global.u32 	%r354, [%rd7+296];
	xor.b32  	%r578, %r578, %r354;
$L__BB0_36:
	and.b32  	%r356, %r248, 32768;
	setp.eq.s32 	%p19, %r356, 0;
	@%p19 bra 	$L__BB0_38;
	ld.global.u32 	%r357, [%rd7+300];
	xor.b32  	%r582, %r582, %r357;
	ld.global.u32 	%r358, [%rd7+304];
	xor.b32  	%r581, %r581, %r358;
	ld.global.u32 	%r359, [%rd7+308];
	xor.b32  	%r580, %r580, %r359;
	ld.global.u32 	%r360, [%rd7+312];
	xor.b32  	%r579, %r579, %r360;
	ld.global.u32 	%r361, [%rd7+316];
	xor.b32  	%r578, %r578, %r361;
$L__BB0_38:
	add.s32 	%r577, %r577, 16;
	setp.ne.s32 	%p20, %r577, 32;
	@%p20 bra 	$L__BB0_6;
	mad.lo.s32 	%r362, %r571, -31, %r21;
	add.s32 	%r571, %r362, 1;
	setp.ne.s32 	%p21, %r571, 5;
	@%p21 bra 	$L__BB0_5;
	st.global.u32 	[%rd4+4], %r582;
	st.global.u32 	[%rd4+8], %r581;
	st.global.u32 	[%rd4+12], %r580;
	st.global.u32 	[%rd4+16], %r579;
	st.global.u32 	[%rd4+20], %r578;
	add.s32 	%r565, %r565, 1;
	cvt.u32.u64 	%r363, %rd112;
	and.b32  	%r364, %r363, 3;
	setp.lt.u32 	%p22, %r565, %r364;
	@%p22 bra 	$L__BB0_4;
$L__BB0_41:
	shr.u64 	%rd8, %rd112, 2;
	add.s32 	%r564, %r564, 1;
	setp.gt.u64 	%p23, %rd112, 3;
	mov.u64 	%rd112, %rd8;
	@%p23 bra 	$L__BB0_2;
$L__BB0_42:
	mov.b32 	%r365, 0;
	st.global.v2.u32 	[%rd4+24], {%r365, %r365};
	st.global.u32 	[%rd4+32], %r365;
	mov.b64 	%rd48, 0;
	st.global.u64 	[%rd4+40], %rd48;
	add.s64 	%rd9, %rd34, -1;
	setp.lt.s64 	%p24, %rd34, 2;
	mov.f32 	%f43, 0f3F800000;
	@%p24 bra 	$L__BB0_64;
	add.s64 	%rd50, %rd34, -2;
	setp.lt.u64 	%p25, %rd50, 3;
	mov.b32 	%r678, 0;
	mov.b64 	%rd120, 0;
	@%p25 bra 	$L__BB0_54;
	add.s64 	%rd113, %rd1, 32;
	mov.b32 	%r678, 0;
	mov.b64 	%rd114, 0;
$L__BB0_45:
	.pragma "nounroll";
	add.s32 	%r669, %r678, 1;
	shl.b64 	%rd52, %rd114, 3;
	and.b64  	%rd53, %rd52, 34359738336;
	add.s64 	%rd13, %rd1, %rd53;
	ld.global.u64 	%rd115, [%rd13+8];
	ld.global.u64 	%rd54, [%rd113+-32];
	cvt.u32.u64 	%r369, %rd115;
	cvt.u32.u64 	%r370, %rd54;
	sub.s32 	%r371, %r369, %r370;
	setp.eq.s32 	%p26, %r371, 0;
	@%p26 bra 	$L__BB0_47;
	ld.global.v2.u32 	{%r373, %r374}, [%rd4];
	shr.u32 	%r375, %r374, 2;
	xor.b32  	%r376, %r375, %r374;
	ld.global.v2.u32 	{%r377, %r378}, [%rd4+8];
	ld.global.v2.u32 	{%r379, %r380}, [%rd4+16];
	st.global.v2.u32 	[%rd4+8], {%r378, %r379};
	shl.b32 	%r381, %r380, 4;
	shl.b32 	%r382, %r376, 1;
	xor.b32  	%r383, %r382, %r381;
	xor.b32  	%r384, %r383, %r376;
	xor.b32  	%r385, %r384, %r380;
	st.global.v2.u32 	[%rd4+16], {%r380, %r385};
	add.s32 	%r386, %r373, 362437;
	st.global.v2.u32 	[%rd4], {%r386, %r377};
	add.s32 	%r387, %r385, %r386;
	cvt.rn.f32.u32 	%f4, %r387;
	fma.rn.f32 	%f5, %f4, 0f2F800000, 0f2F000000;
	cvt.rn.f32.s32 	%f6, %r669;
	mul.f32 	%f7, %f5, %f6;
	cvt.rmi.f32.f32 	%f8, %f7;
	cvt.rzi.s32.f32 	%r388, %f8;
	neg.s32 	%r389, %r388;
	cvt.u64.u32 	%rd55, %r389;
	cvt.u32.u64 	%r390, %rd55;
	cvt.u32.u64 	%r391, %rd114;
	add.s32 	%r392, %r391, %r390;
	mul.lo.s32 	%r393, %r392, %r233;
	cvt.s64.s32 	%rd56, %r393;
	add.s64 	%rd57, %rd3, %rd56;
	shl.b64 	%rd58, %rd57, 2;
	add.s64 	%rd59, %rd2, %rd58;
	mov.b32 	%r394, 1;
	st.global.u32 	[%rd59], %r394;
	ld.global.u64 	%rd115, [%rd13+8];
	mov.b32 	%r669, 0;
$L__BB0_47:
	add.s32 	%r670, %r669, 1;
	ld.global.u64 	%rd116, [%rd13+16];
	cvt.u32.u64 	%r395, %rd115;
	cvt.u32.u64 	%r396, %rd116;
	sub.s32 	%r397, %r396, %r395;
	setp.eq.s32 	%p27, %r397, 0;
	@%p27 bra 	$L__BB0_49;
	ld.global.v2.u32 	{%r399, %r400}, [%rd4];
	shr.u32 	%r401, %r400, 2;
	xor.b32  	%r402, %r401, %r400;
	ld.global.v2.u32 	{%r403, %r404}, [%rd4+8];
	ld.global.v2.u32 	{%r405, %r406}, [%rd4+16];
	st.global.v2.u32 	[%rd4+8], {%r404, %r405};
	shl.b32 	%r407, %r406, 4;
	shl.b32 	%r408, %r402, 1;
	xor.b32  	%r409, %r408, %r407;
	xor.b32  	%r410, %r409, %r402;
	xor.b32  	%r411, %r410, %r406;
	st.global.v2.u32 	[%rd4+16], {%r406, %r411};
	add.s32 	%r412, %r399, 362437;
	st.global.v2.u32 	[%rd4], {%r412, %r403};
	add.s32 	%r413, %r411, %r412;
	cvt.rn.f32.u32 	%f9, %r413;
	fma.rn.f32 	%f10, %f9, 0f2F800000, 0f2F000000;
	cvt.rn.f32.s32 	%f11, %r670;
	mul.f32 	%f12, %f10, %f11;
	cvt.rmi.f32.f32 	%f13, %f12;
	cvt.rzi.s32.f32 	%r414, %f13;
	neg.s32 	%r415, %r414;
	cvt.u64.u32 	%rd60, %r415;
	cvt.u32.u64 	%r416, %rd60;
	cvt.u32.u64 	%r417, %rd114;
	add.s32 	%r418, %r417, %r416;
	mad.lo.s32 	%r419, %r233, %r418, %r233;
	cvt.s64.s32 	%rd61, %r419;
	add.s64 	%rd62, %rd3, %rd61;
	shl.b64 	%rd63, %rd62, 2;
	add.s64 	%rd64, %rd2, %rd63;
	mov.b32 	%r420, 1;
	st.global.u32 	[%rd64], %r420;
	ld.global.u64 	%rd116, [%rd13+16];
	mov.b32 	%r670, 0;
$L__BB0_49:
	add.s32 	%r671, %r670, 1;
	ld.global.u64 	%rd117, [%rd13+24];
	cvt.u32.u64 	%r421, %rd116;
	cvt.u32.u64 	%r422, %rd117;
	sub.s32 	%r423, %r422, %r421;
	setp.eq.s32 	%p28, %r423, 0;
	@%p28 bra 	$L__BB0_51;
	ld.global.v2.u32 	{%r425, %r426}, [%rd4];
	shr.u32 	%r427, %r426, 2;
	xor.b32  	%r428, %r427, %r426;
	ld.global.v2.u32 	{%r429, %r430}, [%rd4+8];
	ld.global.v2.u32 	{%r431, %r432}, [%rd4+16];
	st.global.v2.u32 	[%rd4+8], {%r430, %r431};
	shl.b32 	%r433, %r432, 4;
	shl.b32 	%r434, %r428, 1;
	xor.b32  	%r435, %r434, %r433;
	xor.b32  	%r436, %r435, %r428;
	xor.b32  	%r437, %r436, %r432;
	st.global.v2.u32 	[%rd4+16], {%r432, %r437};
	add.s32 	%r438, %r425, 362437;
	st.global.v2.u32 	[%rd4], {%r438, %r429};
	add.s32 	%r439, %r437, %r438;
	cvt.rn.f32.u32 	%f14, %r439;
	fma.rn.f32 	%f15, %f14, 0f2F800000, 0f2F000000;
	cvt.rn.f32.s32 	%f16, %r671;
	mul.f32 	%f17, %f15, %f16;
	cvt.rmi.f32.f32 	%f18, %f17;
	cvt.rzi.s32.f32 	%r440, %f18;
	neg.s32 	%r441, %r440;
	cvt.u64.u32 	%rd65, %r441;
	cvt.u32.u64 	%r442, %rd65;
	cvt.u32.u64 	%r443, %rd114;
	add.s32 	%r444, %r443, %r442;
	add.s32 	%r445, %r444, 2;
	mul.lo.s32 	%r446, %r445, %r233;
	cvt.s64.s32 	%rd66, %r446;
	add.s64 	%rd67, %rd3, %rd66;
	shl.b64 	%rd68, %rd67, 2;
	add.s64 	%rd69, %rd2, %rd68;
	mov.b32 	%r447, 1;
	st.global.u32 	[%rd69], %r447;
	ld.global.u64 	%rd117, [%rd13+24];
	mov.b32 	%r671, 0;
$L__BB0_51:
	add.s32 	%r678, %r671, 1;
	add.s64 	%rd23, %rd114, 4;
	ld.global.u64 	%rd70, [%rd113];
	cvt.u32.u64 	%r448, %rd117;
	cvt.u32.u64 	%r449, %rd70;
	sub.s32 	%r450, %r449, %r448;
	setp.eq.s32 	%p29, %r450, 0;
	@%p29 bra 	$L__BB0_53;
	ld.global.v2.u32 	{%r452, %r453}, [%rd4];
	shr.u32 	%r454, %r453, 2;
	xor.b32  	%r455, %r454, %r453;
	ld.global.v2.u32 	{%r456, %r457}, [%rd4+8];
	ld.global.v2.u32 	{%r458, %r459}, [%rd4+16];
	st.global.v2.u32 	[%rd4+8], {%r457, %r458};
	shl.b32 	%r460, %r459, 4;
	shl.b32 	%r461, %r455, 1;
	xor.b32  	%r462, %r461, %r460;
	xor.b32  	%r463, %r462, %r455;
	xor.b32  	%r464, %r463, %r459;
	st.global.v2.u32 	[%rd4+16], {%r459, %r464};
	add.s32 	%r465, %r452, 362437;
	st.global.v2.u32 	[%rd4], {%r465, %r456};
	add.s32 	%r466, %r464, %r465;
	cvt.rn.f32.u32 	%f19, %r466;
	fma.rn.f32 	%f20, %f19, 0f2F800000, 0f2F000000;
	cvt.rn.f32.s32 	%f21, %r678;
	mul.f32 	%f22, %f20, %f21;
	cvt.rmi.f32.f32 	%f23, %f22;
	cvt.rzi.s32.f32 	%r467, %f23;
	neg.s32 	%r468, %r467;
	cvt.u64.u32 	%rd71, %r468;
	cvt.u32.u64 	%r469, %rd71;
	cvt.u32.u64 	%r470, %rd114;
	add.s32 	%r471, %r470, %r469;
	add.s32 	%r472, %r471, 3;
	mul.lo.s32 	%r473, %r472, %r233;
	cvt.s64.s32 	%rd72, %r473;
	add.s64 	%rd73, %rd3, %rd72;
	shl.b64 	%rd74, %rd73, 2;
	add.s64 	%rd75, %rd2, %rd74;
	mov.b32 	%r474, 1;
	st.global.u32 	[%rd75], %r474;
	mov.b32 	%r678, 0;
$L__BB0_53:
	and.b64  	%rd120, %rd9, -4;
	sub.s64 	%rd76, %rd23, %rd120;
	add.s64 	%rd113, %rd113, 32;
	setp.ne.s64 	%p30, %rd76, 0;
	mov.u64 	%rd114, %rd23;
	@%p30 bra 	$L__BB0_45;
$L__BB0_54:
	and.b64  	%rd27, %rd9, 3;
	setp.eq.s64 	%p31, %rd27, 0;
	@%p31 bra 	$L__BB0_63;
	setp.eq.s64 	%p32, %rd27, 1;
	@%p32 bra 	$L__BB0_60;
	cvt.u32.u64 	%r213, %rd120;
	add.s32 	%r675, %r678, 1;
	shl.b64 	%rd77, %rd120, 3;
	and.b64  	%rd78, %rd77, 34359738360;
	add.s64 	%rd28, %rd1, %rd78;
	ld.global.u64 	%rd119, [%rd28+8];
	add.s64 	%rd79, %rd1, %rd77;
	ld.global.u64 	%rd80, [%rd79];
	cvt.u32.u64 	%r476, %rd80;
	cvt.u32.u64 	%r477, %rd119;
	sub.s32 	%r478, %r477, %r476;
	setp.eq.s32 	%p33, %r478, 0;
	@%p33 bra 	$L__BB0_58;
	ld.global.v2.u32 	{%r480, %r481}, [%rd4];
	shr.u32 	%r482, %r481, 2;
	xor.b32  	%r483, %r482, %r481;
	ld.global.v2.u32 	{%r484, %r485}, [%rd4+8];
	ld.global.v2.u32 	{%r486, %r487}, [%rd4+16];
	st.global.v2.u32 	[%rd4+8], {%r485, %r486};
	shl.b32 	%r488, %r487, 4;
	shl.b32 	%r489, %r483, 1;
	xor.b32  	%r490, %r489, %r488;
	xor.b32  	%r491, %r490, %r483;
	xor.b32  	%r492, %r491, %r487;
	st.global.v2.u32 	[%rd4+16], {%r487, %r492};
	add.s32 	%r493, %r480, 362437;
	st.global.v2.u32 	[%rd4], {%r493, %r484};
	add.s32 	%r494, %r492, %r493;
	cvt.rn.f32.u32 	%f24, %r494;
	fma.rn.f32 	%f25, %f24, 0f2F800000, 0f2F000000;
	cvt.rn.f32.s32 	%f26, %r675;
	mul.f32 	%f27, %f25, %f26;
	cvt.rmi.f32.f32 	%f28, %f27;
	cvt.rzi.s32.f32 	%r495, %f28;
	sub.s32 	%r496, %r213, %r495;
	mul.lo.s32 	%r497, %r496, %r233;
	cvt.s64.s32 	%rd81, %r497;
	add.s64 	%rd82, %rd3, %rd81;
	shl.b64 	%rd83, %rd82, 2;
	add.s64 	%rd84, %rd2, %rd83;
	mov.b32 	%r498, 1;
	st.global.u32 	[%rd84], %r498;
	ld.global.u64 	%rd119, [%rd28+8];
	mov.b32 	%r675, 0;
$L__BB0_58:
	add.s32 	%r678, %r675, 1;
	add.s64 	%rd85, %rd120, 2;
	and.b64  	%rd120, %rd85, 4294967295;
	shl.b64 	%rd86, %rd85, 3;
	and.b64  	%rd87, %rd86, 34359738360;
	add.s64 	%rd88, %rd1, %rd87;
	ld.global.u64 	%rd89, [%rd88];
	cvt.u32.u64 	%r499, %rd89;
	cvt.u32.u64 	%r500, %rd119;
	sub.s32 	%r501, %r499, %r500;
	setp.eq.s32 	%p34, %r501, 0;
	@%p34 bra 	$L__BB0_60;
	ld.global.v2.u32 	{%r503, %r504}, [%rd4];
	shr.u32 	%r505, %r504, 2;
	xor.b32  	%r506, %r505, %r504;
	ld.global.v2.u32 	{%r507, %r508}, [%rd4+8];
	ld.global.v2.u32 	{%r509, %r510}, [%rd4+16];
	st.global.v2.u32 	[%rd4+8], {%r508, %r509};
	shl.b32 	%r511, %r510, 4;
	shl.b32 	%r512, %r506, 1;
	xor.b32  	%r513, %r512, %r511;
	xor.b32  	%r514, %r513, %r506;
	xor.b32  	%r515, %r514, %r510;
	st.global.v2.u32 	[%rd4+16], {%r510, %r515};
	add.s32 	%r516, %r503, 362437;
	st.global.v2.u32 	[%rd4], {%r516, %r507};
	add.s32 	%r517, %r515, %r516;
	cvt.rn.f32.u32 	%f29, %r517;
	fma.rn.f32 	%f30, %f29, 0f2F800000, 0f2F000000;
	cvt.rn.f32.s32 	%f31, %r678;
	mul.f32 	%f32, %f30, %f31;
	cvt.rmi.f32.f32 	%f33, %f32;
	cvt.rzi.s32.f32 	%r518, %f33;
	sub.s32 	%r519, %r213, %r518;
	mad.lo.s32 	%r520, %r233, %r519, %r233;
	cvt.s64.s32 	%rd90, %r520;
	add.s64 	%rd91, %rd3, %rd90;
	shl.b64 	%rd92, %rd91, 2;
	add.s64 	%rd93, %rd2, %rd92;
	mov.b32 	%r521, 1;
	st.global.u32 	[%rd93], %r521;
	mov.b32 	%r678, 0;
$L__BB0_60:
	and.b64  	%rd94, %rd9, 1;
	setp.eq.b64 	%p35, %rd94, 1;
	not.pred 	%p36, %p35;
	@%p36 bra 	$L__BB0_63;
	add.s32 	%r678, %r678, 1;
	shl.b64 	%rd95, %rd120, 3;
	add.s64 	%rd96, %rd95, 8;
	and.b64  	%rd97, %rd96, 34359738360;
	add.s64 	%rd98, %rd1, %rd97;
	ld.global.u64 	%rd99, [%rd98];
	add.s64 	%rd100, %rd1, %rd95;
	ld.global.u64 	%rd101, [%rd100];
	cvt.u32.u64 	%r522, %rd101;
	cvt.u32.u64 	%r523, %rd99;
	sub.s32 	%r524, %r523, %r522;
	setp.eq.s32 	%p37, %r524, 0;
	@%p37 bra 	$L__BB0_63;
	cvt.u32.u64 	%r526, %rd120;
	ld.global.v2.u32 	{%r527, %r528}, [%rd4];
	shr.u32 	%r529, %r528, 2;
	xor.b32  	%r530, %r529, %r528;
	ld.global.v2.u32 	{%r531, %r532}, [%rd4+8];
	ld.global.v2.u32 	{%r533, %r534}, [%rd4+16];
	st.global.v2.u32 	[%rd4+8], {%r532, %r533};
	shl.b32 	%r535, %r534, 4;
	shl.b32 	%r536, %r530, 1;
	xor.b32  	%r537, %r536, %r535;
	xor.b32  	%r538, %r537, %r530;
	xor.b32  	%r539, %r538, %r534;
	st.global.v2.u32 	[%rd4+16], {%r534, %r539};
	add.s32 	%r540, %r527, 362437;
	st.global.v2.u32 	[%rd4], {%r540, %r531};
	add.s32 	%r541, %r539, %r540;
	cvt.rn.f32.u32 	%f34, %r541;
	fma.rn.f32 	%f35, %f34, 0f2F800000, 0f2F000000;
	cvt.rn.f32.s32 	%f36, %r678;
	mul.f32 	%f37, %f35, %f36;
	cvt.rmi.f32.f32 	%f38, %f37;
	cvt.rzi.s32.f32 	%r542, %f38;
	sub.s32 	%r543, %r526, %r542;
	mul.lo.s32 	%r544, %r543, %r233;
	cvt.s64.s32 	%rd102, %r544;
	add.s64 	%rd103, %rd3, %rd102;
	shl.b64 	%rd104, %rd103, 2;
	add.s64 	%rd105, %rd2, %rd104;
	mov.b32 	%r545, 1;
	st.global.u32 	[%rd105], %r545;
	mov.b32 	%r678, 0;
$L__BB0_63:
	add.s32 	%r546, %r678, 1;
	cvt.rn.f32.s32 	%f43, %r546;
	ld.global.v2.u32 	{%r679, %r582}, [%rd4];
	ld.global.v2.u32 	{%r581, %r580}, [%rd4+8];
	ld.global.v2.u32 	{%r579, %r578}, [%rd4+16];
$L__BB0_64:
	shr.u32 	%r547, %r582, 2;
	xor.b32  	%r548, %r547, %r582;
	st.global.v2.u32 	[%rd4+8], {%r580, %r579};
	shl.b32 	%r549, %r578, 4;
	shl.b32 	%r550, %r548, 1;
	xor.b32  	%r551, %r550, %r549;
	xor.b32  	%r552, %r551, %r548;
	xor.b32  	%r553, %r552, %r578;
	st.global.v2.u32 	[%rd4+16], {%r578, %r553};
	add.s32 	%r554, %r679, 362437;
	st.global.v2.u32 	[%rd4], {%r554, %r581};
	add.s32 	%r555, %r553, %r554;
	cvt.rn.f32.u32 	%f39, %r555;
	fma.rn.f32 	%f40, %f39, 0f2F800000, 0f2F000000;
	mul.f32 	%f41, %f43, %f40;
	cvt.rmi.f32.f32 	%f42, %f41;
	cvt.rzi.s32.f32 	%r556, %f42;
	not.b32 	%r557, %r556;
	cvt.s64.s32 	%rd106, %r557;
	add.s64 	%rd107, %rd34, %rd106;
	cvt.s64.s32 	%rd108, %r233;
	mad.lo.s64 	%rd109, %rd107, %rd108, %rd3;
	shl.b64 	%rd110, %rd109, 2;
	add.s64 	%rd111, %rd2, %rd110;
	mov.b32 	%r558, 1;
	st.global.u32 	[%rd111], %r558;
	ret;

}


// ===== COMPILED SASS (sm_100) =====

	.target	sm_100

	.elftype	@"ET_EXEC"


//--------------------- .note.nv.tkinfo           --------------------------
	.section	.note.nv.tkinfo,"",@"SHT_NOTE"
	.sectionflags	@"SHF_NOTE_NV_TKINFO"
	.tkinfo
        /*0018*/ 	.word	0x00000002
        /*0030*/ 	.string	""
        /*0030*/ 	.string	"ptxas"
        /*0030*/ 	.string	"Cuda compilation tools, release 13.0, V13.0.88"
        /*0030*/ 	.string	"Build cuda_13.0.r13.0/compiler.36424714_0"
        /*0030*/ 	.string	"-arch sm_100 -m 64 "



//--------------------- .note.nv.cuinfo           --------------------------
	.section	.note.nv.cuinfo,"",@"SHT_NOTE"
	.sectionflags	@"SHF_NOTE_NV_CUINFO"
        /*0018*/ 	.short	0x0002
        /*001a*/ 	.short	0x0064
        /*001c*/ 	.short	0x0082
	.zero		2


//--------------------- .nv.info                  --------------------------
	.section	.nv.info,"",@"SHT_CUDA_INFO"
	.align	4


	//----- nvinfo : EIATTR_REGCOUNT
	.align		4
        /*0000*/ 	.byte	0x04, 0x2f
        /*0002*/ 	.short	(.L_10 - .L_9)
	.align		4
.L_9:
        /*0004*/ 	.word	index@(select_edges)
        /*0008*/ 	.word	0x0000001f


	//----- nvinfo : EIATTR_FRAME_SIZE
	.align		4
.L_10:
        /*000c*/ 	.byte	0x04, 0x11
        /*000e*/ 	.short	(.L_12 - .L_11)
	.align		4
.L_11:
        /*0010*/ 	.word	index@(select_edges)
        /*0014*/ 	.word	0x00000000


	//----- nvinfo : EIATTR_MIN_STACK_SIZE
	.align		4
.L_12:
        /*0018*/ 	.byte	0x04, 0x12
        /*001a*/ 	.short	(.L_14 - .L_13)
	.align		4
.L_13:
        /*001c*/ 	.word	index@(select_edges)
        /*0020*/ 	.word	0x00000000
.L_14:


//--------------------- .nv.compat                --------------------------
	.section	.nv.compat,"",@"SHT_CUDA_COMPAT_INFO"
	.align	4
        /*0000*/ 	.byte	0x02, 0x09, 0x00, 0x00, 0x02, 0x02, 0x01, 0x00, 0x02, 0x05, 0x05, 0x00, 0x03, 0x07, 0x01, 0x01
        /*0010*/ 	.byte	0x02, 0x03, 0x00, 0x00, 0x02, 0x06, 0x01, 0x00, 0x04, 0x0b, 0x08, 0x00, 0x09, 0x00, 0x00, 0x00
        /*0020*/ 	.byte	0x00, 0x00, 0x00, 0x00


//--------------------- .nv.info.select_edges     --------------------------
	.section	.nv.info.select_edges,"",@"SHT_CUDA_INFO"
	.sectionflags	@""
	.align	4


	//----- nvinfo : EIATTR_CUDA_API_VERSION
	.align		4
        /*0000*/ 	.byte	0x04, 0x37
        /*0002*/ 	.short	(.L_16 - .L_15)
.L_15:
        /*0004*/ 	.word	0x00000082


	//----- nvinfo : EIATTR_KPARAM_INFO
	.align		4
.L_16:
        /*0008*/ 	.byte	0x04, 0x17
        /*000a*/ 	.short	(.L_18 - .L_17)
.L_17:
        /*000c*/ 	.word	0x00000000
        /*0010*/ 	.short	0x0006
        /*0012*/ 	.short	0x0030
        /*0014*/ 	.byte	0x00, 0xf0, 0x11, 0x00


	//----- nvinfo : EIATTR_KPARAM_INFO
	.align		4
.L_18:
        /*0018*/ 	.byte	0x04, 0x17
        /*001a*/ 	.short	(.L_20 - .L_19)
.L_19:
        /*001c*/ 	.word	0x00000000
        /*0020*/ 	.short	0x0005
        /*0022*/ 	.short	0x0028
        /*0024*/ 	.byte	0x00, 0xf0, 0x21, 0x00


	//----- nvinfo : EIATTR_KPARAM_INFO
	.align		4
.L_20:
        /*0028*/ 	.byte	0x04, 0x17
        /*002a*/ 	.short	(.L_22 - .L_21)
.L_21:
        /*002c*/ 	.word	0x00000000
        /*0030*/ 	.short	0x0004
        /*0032*/ 	.short	0x0020
        /*0034*/ 	.byte	0x00, 0xf0, 0x21, 0x00


	//----- nvinfo : EIATTR_KPARAM_INFO
	.align		4
.L_22:
        /*0038*/ 	.byte	0x04, 0x17
        /*003a*/ 	.short	(.L_24 - .L_23)
.L_23:
        /*003c*/ 	.word	0x00000000
        /*0040*/ 	.short	0x0003
        /*0042*/ 	.short	0x0018
        /*0044*/ 	.byte	0x00, 0xf0, 0x21, 0x00


	//----- nvinfo : EIATTR_KPARAM_INFO
	.align		4
.L_24:
        /*0048*/ 	.byte	0x04, 0x17
        /*004a*/ 	.short	(.L_26 - .L_25)
.L_25:
        /*004c*/ 	.word	0x00000000
        /*0050*/ 	.short	0x0002
        /*0052*/ 	.short	0x0010
        /*0054*/ 	.byte	0x00, 0xf5, 0x21, 0x00


	//----- nvinfo : EIATTR_KPARAM_INFO
	.align		4
.L_26:
        /*0058*/ 	.byte	0x04, 0x17
        /*005a*/ 	.short	(.L_28 - .L_27)
.L_27:
        /*005c*/ 	.word	0x00000000
        /*0060*/ 	.short	0x0001
        /*0062*/ 	.short	0x0008
        /*0064*/ 	.byte	0x00, 0xf5, 0x21, 0x00


	//----- nvinfo : EIATTR_KPARAM_INFO
	.align		4
.L_28:
        /*0068*/ 	.byte	0x04, 0x17
        /*006a*/ 	.short	(.L_30 - .L_29)
.L_29:
        /*006c*/ 	.word	0x00000000
        /*0070*/ 	.short	0x0000
        /*0072*/ 	.short	0x0000
        /*0074*/ 	.byte	0x00, 0xf5, 0x21, 0x00


	//----- nvinfo : EIATTR_SPARSE_MMA_MASK
	.align		4
.L_30:
        /*0078*/ 	.byte	0x03, 0x50
        /*007a*/ 	.short	0x0000


	//----- nvinfo : EIATTR_MAXREG_COUNT
	.align		4
        /*007c*/ 	.byte	0x03, 0x1b
        /*007e*/ 	.short	0x00ff


	//----- nvinfo : EIATTR_MERCURY_ISA_VERSION
	.align		4
        /*0080*/ 	.byte	0x03, 0x5f
        /*0082*/ 	.short	0x0101


	//----- nvinfo : EIATTR_VRC_CTA_INIT_COUNT
	.align		4
        /*0084*/ 	.byte	0x02, 0x4a
	.zero		1
	.zero		1


	//----- nvinfo : EIATTR_EXIT_INSTR_OFFSETS
	.align		4
        /*0088*/ 	.byte	0x04, 0x1c
        /*008a*/ 	.short	(.L_32 - .L_31)


	//   ....[0]....
.L_31:
        /*008c*/ 	.word	0x00002920


	//----- nvinfo : EIATTR_CRS_STACK_SIZE
	.align		4
.L_32:
        /*0090*/ 	.byte	0x04, 0x1e
        /*0092*/ 	.short	(.L_34 - .L_33)
.L_33:
        /*0094*/ 	.word	0x00000000


	//----- nvinfo : EIATTR_CBANK_PARAM_SIZE
	.align		4
.L_34:
        /*0098*/ 	.byte	0x03, 0x19
        /*009a*/ 	.short	0x0034


	//----- nvinfo : EIATTR_PARAM_CBANK
	.align		4
        /*009c*/ 	.byte	0x04, 0x0a
        /*009e*/ 	.short	(.L_36 - .L_35)
	.align		4
.L_35:
        /*00a0*/ 	.word	index@(.nv.constant0.select_edges)
        /*00a4*/ 	.short	0x0380
        /*00a6*/ 	.short	0x0034


	//----- nvinfo : EIATTR_SW_WAR
	.align		4
.L_36:
        /*00a8*/ 	.byte	0x04, 0x36
        /*00aa*/ 	.short	(.L_38 - .L_37)
.L_37:
        /*00ac*/ 	.word	0x00000008
.L_38:


//--------------------- .nv.callgraph             --------------------------
	.section	.nv.callgraph,"",@"SHT_CUDA_CALLGRAPH"
	.align	4
	.sectionentsize	8
	.align		4
        /*0000*/ 	.word	0x00000000
	.align		4
        /*0004*/ 	.word	0xffffffff
	.align		4
        /*0008*/ 	.word	0x00000000
	.align		4
        /*000c*/ 	.word	0xfffffffe
	.align		4
        /*0010*/ 	.word	0x00000000
	.align		4
        /*0014*/ 	.word	0xfffffffd
	.align		4
        /*0018*/ 	.word	0x00000000
	.align		4
        /*001c*/ 	.word	0xfffffffc


//--------------------- .nv.constant4             --------------------------
	.section	.nv.constant4,"a",@progbits
	.align	8
	.align		8
.nv.constant4:
        /*0000*/ 	.dword	precalc_xorwow_matrix
	.align		8
        /*0008*/ 	.dword	precalc_xorwow_offset_matrix
	.align		8
        /*0010*/ 	.dword	mrg32k3aM1
	.align		8
        /*0018*/ 	.dword	mrg32k3aM2
	.align		8
        /*0020*/ 	.dword	mrg32k3aM1SubSeq
	.align		8
        /*0028*/ 	.dword	mrg32k3aM2SubSeq
	.align		8
        /*0030*/ 	.dword	mrg32k3aM1Seq
	.align		8
        /*0038*/ 	.dword	mrg32k3aM2Seq


//--------------------- .nv.constant3             --------------------------
	.section	.nv.constant3,"a",@progbits
	.align	8
.nv.constant3:
	.type		__cr_lgamma_table,@object
	.size		__cr_lgamma_table,(.L_8 - __cr_lgamma_table)
__cr_lgamma_table:
        /*0000*/ 	.byte	0x00, 0x00, 0x00, 0x00, 0x00, 0x00, 0x00, 0x00, 0x00, 0x00, 0x00, 0x00, 0x00, 0x00, 0x00, 0x00
        /*0010*/ 	.byte	0xef, 0x39, 0xfa, 0xfe, 0x42, 0x2e, 0xe6, 0x3f, 0x02, 0x20, 0x2a, 0xfa, 0x0b, 0xab, 0xfc, 0x3f
        /*0020*/ 	.byte	0xf9, 0x2c, 0x92, 0x7c, 0xa7, 0x6c, 0x09, 0x40, 0xc9, 0x79, 0x44, 0x3c, 0x64, 0x26, 0x13, 0x40
        /*0030*/ 	.byte	0xca, 0x01, 0xcf, 0x3a, 0x27, 0x51, 0x1a, 0x40, 0x30, 0xcc, 0x2d, 0xf3, 0xe1, 0x0c, 0x21, 0x40
        /*0040*/ 	.byte	0x0d, 0xb7, 0xfc, 0x82, 0x8e, 0x35, 0x25, 0x40
.L_8:


//--------------------- .text.select_edges        --------------------------
	.section	.text.select_edges,"ax",@progbits
	.align	128
        .global         select_edges
        .type           select_edges,@function
        .size           select_edges,(.L_x_19 - select_edges)
        .other          select_edges,@"STO_CUDA_ENTRY STV_DEFAULT"
select_edges:
.text.select_edges:
[----:B------:R-:W-:Y:S01]  /*0000*/  LDC R1, c[0x0][0x37c] ;  /* 0x0000df00ff017b82 */ /* 0x000fe20000000800 */
[----:B------:R-:W0:Y:S07]  /*0010*/  S2R R7, SR_CTAID.X ;  /* 0x0000000000077919 */ /* 0x000e2e0000002500 */
[----:B------:R-:W1:Y:S01]  /*0020*/  LDC.64 R8, c[0x0][0x398] ;  /* 0x0000e600ff087b82 */ /* 0x000e620000000a00 */
[----:B------:R-:W0:Y:S01]  /*0030*/  LDCU UR4, c[0x0][0x360] ;  /* 0x00006c00ff0477ac */ /* 0x000e220008000800 */
[----:B------:R-:W-:Y:S01]  /*0040*/  IMAD.MOV.U32 R5, RZ, RZ, RZ ;  /* 0x000000ffff057224 */ /* 0x000fe200078e00ff */
[----:B------:R-:W0:Y:S01]  /*0050*/  S2R R4, SR_TID.X ;  /* 0x0000000000047919 */ /* 0x000e220000002100 */
[----:B------:R-:W-:Y:S01]  /*0060*/  BSSY.RECONVERGENT B0, `(.L_x_0) ;  /* 0x00000e6000007945 */ /* 0x000fe20003800200 */
[----:B------:R-:W2:Y:S03]  /*0070*/  LDCU.64 UR12, c[0x0][0x358] ;  /* 0x00006b00ff0c77ac */ /* 0x000ea60008000a00 */
[----:B------:R-:W3:Y:S01]  /*0080*/  LDC.64 R2, c[0x0][0x390] ;  /* 0x0000e400ff027b82 */ /* 0x000ee20000000a00 */
[----:B-1----:R-:W-:-:S02]  /*0090*/  LOP3.LUT R0, R8, 0xaad26b49, RZ, 0x3c, !PT ;  /* 0xaad26b4908007812 */ /* 0x002fc400078e3cff */
[----:B------:R-:W-:-:S03]  /*00a0*/  LOP3.LUT R6, R9, 0xf7dcefdd, RZ, 0x3c, !PT ;  /* 0xf7dcefdd09067812 */ /* 0x000fc600078e3cff */
[----:B------:R-:W-:-:S04]  /*00b0*/  IMAD R0, R0, 0x4182bed5, RZ ;  /* 0x4182bed500007824 */ /* 0x000fc800078e02ff */
[C---:B------:R-:W-:Y:S01]  /*00c0*/  VIADD R13, R0.reuse, 0x75bcd15 ;  /* 0x075bcd15000d7836 */ /* 0x040fe20000000000 */
[----:B------:R-:W-:Y:S01]  /*00d0*/  LOP3.LUT R10, R0, 0x159a55e5, RZ, 0x3c, !PT ;  /* 0x159a55e5000a7812 */ /* 0x000fe200078e3cff */
[----:B0-----:R-:W-:-:S04]  /*00e0*/  IMAD.WIDE.U32 R4, R7, UR4, R4 ;  /* 0x0000000407047c25 */ /* 0x001fc8000f8e0004 */
[----:B------:R-:W-:Y:S01]  /*00f0*/  IMAD R7, R6, -0x658354e5, RZ ;  /* 0x9a7cab1b06077824 */ /* 0x000fe200078e02ff */
[C---:B------:R-:W-:Y:S01]  /*0100*/  ISETP.NE.U32.AND P0, PT, R4.reuse, RZ, PT ;  /* 0x000000ff0400720c */ /* 0x040fe20003f05070 */
[----:B------:R-:W-:Y:S02]  /*0110*/  IMAD R9, R5, 0x30, RZ ;  /* 0x0000003005097824 */ /* 0x000fe400078e02ff */
[----:B---3--:R-:W-:Y:S01]  /*0120*/  IMAD.WIDE.U32 R2, R4, 0x30, R2 ;  /* 0x0000003004027825 */ /* 0x008fe200078e0002 */
[----:B------:R-:W-:Y:S02]  /*0130*/  IADD3 R12, PT, PT, R0, 0x64f0c9, R7 ;  /* 0x0064f0c9000c7810 */ /* 0x000fe40007ffe007 */
[----:B------:R-:W-:Y:S01]  /*0140*/  LOP3.LUT R8, R7, 0x5491333, RZ, 0x3c, !PT ;  /* 0x0549133307087812 */ /* 0x000fe200078e3cff */
[----:B------:R-:W-:Y:S01]  /*0150*/  IMAD.IADD R3, R3, 0x1, R9 ;  /* 0x0000000103037824 */ /* 0x000fe200078e0209 */
[----:B------:R-:W-:Y:S01]  /*0160*/  ISETP.NE.AND.EX P0, PT, R5, RZ, PT, P0 ;  /* 0x000000ff0500720c */ /* 0x000fe20003f05300 */
[----:B------:R-:W-:-:S02]  /*0170*/  VIADD R11, R7, 0x1f123bb5 ;  /* 0x1f123bb5070b7836 */ /* 0x000fc40000000000 */
[----:B------:R-:W-:Y:S01]  /*0180*/  VIADD R9, R0, 0x583f19 ;  /* 0x00583f1900097836 */ /* 0x000fe20000000000 */
[----:B--2---:R0:W-:Y:S04]  /*0190*/  STG.E.64 desc[UR12][R2.64], R12 ;  /* 0x0000000c02007986 */ /* 0x0041e8000c101b0c */
[----:B------:R0:W-:Y:S04]  /*01a0*/  STG.E.64 desc[UR12][R2.64+0x8], R10 ;  /* 0x0000080a02007986 */ /* 0x0001e8000c101b0c */
[----:B------:R0:W-:Y:S01]  /*01b0*/  STG.E.64 desc[UR12][R2.64+0x10], R8 ;  /* 0x0000100802007986 */ /* 0x0001e2000c101b0c */
[----:B------:R-:W-:Y:S05]  /*01c0*/  @!P0 BRA `(.L_x_1) ;  /* 0x0000000c003c8947 */ /* 0x000fea0003800000 */
[----:B------:R-:W-:Y:S02]  /*01d0*/  IMAD.MOV.U32 R0, RZ, RZ, RZ ;  /* 0x000000ffff007224 */ /* 0x000fe400078e00ff */
[----:B------:R-:W-:Y:S02]  /*01e0*/  IMAD.MOV.U32 R16, RZ, RZ, R4 ;  /* 0x000000ffff107224 */ /* 0x000fe400078e0004 */
[----:B------:R-:W-:-:S07]  /*01f0*/  IMAD.MOV.U32 R17, RZ, RZ, R5 ;  /* 0x000000ffff117224 */ /* 0x000fce00078e0005 */
.L_x_7:
[----:B------:R-:W-:Y:S01]  /*0200*/  LOP3.LUT P0, RZ, R16, 0x3, RZ, 0xc0, !PT ;  /* 0x0000000310ff7812 */ /* 0x000fe2000780c0ff */
[----:B------:R-:W-:-:S12]  /*0210*/  BSSY.RECONVERGENT B1, `(.L_x_2) ;  /* 0x00000c4000017945 */ /* 0x000fd80003800200 */
[----:B-1----:R-:W-:Y:S05]  /*0220*/  @!P0 BRA `(.L_x_3) ;  /* 0x0000000c00088947 */ /* 0x002fea0003800000 */
[----:B------:R-:W1:Y:S01]  /*0230*/  LDC.64 R6, c[0x4][RZ] ;  /* 0x01000000ff067b82 */ /* 0x000e620000000a00 */
[----:B------:R-:W-:Y:S02]  /*0240*/  IMAD.MOV.U32 R18, RZ, RZ, RZ ;  /* 0x000000ffff127224 */ /* 0x000fe400078e00ff */
[----:B-1----:R-:W-:-:S07]  /*0250*/  IMAD.WIDE.U32 R6, R0, 0xc80, R6 ;  /* 0x00000c8000067825 */ /* 0x002fce00078e0006 */
.L_x_6:
[----:B------:R-:W-:Y:S01]  /*0260*/  IMAD.MOV.U32 R19, RZ, RZ, RZ ;  /* 0x000000ffff137224 */ /* 0x000fe200078e00ff */
[----:B01----:R-:W-:Y:S02]  /*0270*/  CS2R R8, SRZ ;  /* 0x0000000000087805 */ /* 0x003fe4000001ff00 */
[----:B------:R-:W-:Y:S01]  /*0280*/  CS2R R10, SRZ ;  /* 0x00000000000a7805 */ /* 0x000fe2000001ff00 */
[----:B------:R-:W-:-:S07]  /*0290*/  IMAD.MOV.U32 R13, RZ, RZ, RZ ;  /* 0x000000ffff0d7224 */ /* 0x000fce00078e00ff */
.L_x_5:
[----:B------:R-:W-:-:S05]  /*02a0*/  IMAD.WIDE.U32 R14, R19, 0x4, R2 ;  /* 0x00000004130e7825 */ /* 0x000fca00078e0002 */
[----:B------:R0:W5:Y:S01]  /*02b0*/  LDG.E R20, desc[UR12][R14.64+0x4] ;  /* 0x0000040c0e147981 */ /* 0x000162000c1e1900 */
[----:B------:R-:W-:Y:S02]  /*02c0*/  IMAD.SHL.U32 R21, R19, 0x20, RZ ;  /* 0x0000002013157824 */ /* 0x000fe400078e00ff */
[----:B------:R-:W-:-:S07]  /*02d0*/  IMAD.MOV.U32 R22, RZ, RZ, RZ ;  /* 0x000000ffff167224 */ /* 0x000fce00078e00ff */
.L_x_4:
[----:B-----5:R-:W-:Y:S01]  /*02e0*/  SHF.R.U32.HI R25, RZ, R22, R20 ;  /* 0x00000016ff197219 */ /* 0x020fe20000011614 */
[----:B0-----:R-:W-:-:S03]  /*02f0*/  IMAD.IADD R14, R21, 0x1, R22 ;  /* 0x00000001150e7824 */ /* 0x001fc600078e0216 */
[----:B------:R-:W-:-:S04]  /*0300*/  LOP3.LUT R15, R25, 0x1, RZ, 0xc0, !PT ;  /* 0x00000001190f7812 */ /* 0x000fc800078ec0ff */
[----:B------:R-:W-:Y:S01]  /*0310*/  ISETP.NE.U32.AND P0, PT, R15, 0x1, PT ;  /* 0x000000010f00780c */ /* 0x000fe20003f05070 */
[----:B------:R-:W-:-:S03]  /*0320*/  IMAD R15, R14, 0x5, RZ ;  /* 0x000000050e0f7824 */ /* 0x000fc600078e02ff */
[----:B------:R-:W-:Y:S01]  /*0330*/  R2P PR, R25, 0x7e ;  /* 0x0000007e19007804 */ /* 0x000fe20000000000 */
[----:B------:R-:W-:-:S08]  /*0340*/  IMAD.WIDE.U32 R14, R15, 0x4, R6 ;  /* 0x000000040f0e7825 */ /* 0x000fd000078e0006 */
[----:B------:R-:W2:Y:S04]  /*0350*/  @!P0 LDG.E R26, desc[UR12][R14.64+0x10] ;  /* 0x0000100c0e1a8981 */ /* 0x000ea8000c1e1900 */
[----:B------:R-:W3:Y:S04]  /*0360*/  @P1 LDG.E R28, desc[UR12][R14.64+0x24] ;  /* 0x0000240c0e1c1981 */ /* 0x000ee8000c1e1900 */
[----:B------:R-:W4:Y:S04]  /*0370*/  @!P0 LDG.E R24, desc[UR12][R14.64] ;  /* 0x0000000c0e188981 */ /* 0x000f28000c1e1900 */
[----:B------:R-:W4:Y:S04]  /*0380*/  @!P0 LDG.E R23, desc[UR12][R14.64+0x4] ;  /* 0x0000040c0e178981 */ /* 0x000f28000c1e1900 */
[----:B------:R-:W4:Y:S01]  /*0390*/  @P1 LDG.E R27, desc[UR12][R14.64+0x20] ;  /* 0x0000200c0e1b1981 */ /* 0x000f22000c1e1900 */
[----:B--2---:R-:W-:-:S03]  /*03a0*/  @!P0 LOP3.LUT R9, R9, R26, RZ, 0x3c, !PT ;  /* 0x0000001a09098212 */ /* 0x004fc600078e3cff */
[----:B------:R-:W2:Y:S01]  /*03b0*/  @P2 LDG.E R26, desc[UR12][R14.64+0x38] ;  /* 0x0000380c0e1a2981 */ /* 0x000ea2000c1e1900 */
[----:B---3--:R-:W-:-:S03]  /*03c0*/  @P1 LOP3.LUT R9, R9, R28, RZ, 0x3c, !PT ;  /* 0x0000001c09091212 */ /* 0x008fc600078e3cff */
[----:B------:R-:W3:Y:S01]  /*03d0*/  @P3 LDG.E R28, desc[UR12][R14.64+0x4c] ;  /* 0x00004c0c0e1c3981 */ /* 0x000ee2000c1e1900 */
[----:B----4-:R-:W-:-:S03]  /*03e0*/  @!P0 LOP3.LUT R13, R13, R24, RZ, 0x3c, !PT ;  /* 0x000000180d0d8212 */ /* 0x010fc600078e3cff */
[----:B------:R-:W4:Y:S01]  /*03f0*/  @!P0 LDG.E R24, desc[UR12][R14.64+0x8] ;  /* 0x0000080c0e188981 */ /* 0x000f22000c1e1900 */
[----:B------:R-:W-:-:S03]  /*0400*/  @!P0 LOP3.LUT R10, R10, R23, RZ, 0x3c, !PT ;  /* 0x000000170a0a8212 */ /* 0x000fc600078e3cff */
[----:B------:R-:W4:Y:S01]  /*0410*/  @P4 LDG.E R23, desc[UR12][R14.64+0x60] ;  /* 0x0000600c0e174981 */ /* 0x000f22000c1e1900 */
[----:B--2---:R-:W-:-:S03]  /*0420*/  @P2 LOP3.LUT R9, R9, R26, RZ, 0x3c, !PT ;  /* 0x0000001a09092212 */ /* 0x004fc600078e3cff */
[----:B------:R-:W2:Y:S01]  /*0430*/  @P5 LDG.E R26, desc[UR12][R14.64+0x74] ;  /* 0x0000740c0e1a5981 */ /* 0x000ea2000c1e1900 */
[----:B---3--:R-:W-:-:S03]  /*0440*/  @P3 LOP3.LUT R9, R9, R28, RZ, 0x3c, !PT ;  /* 0x0000001c09093212 */ /* 0x008fc600078e3cff */
[----:B------:R-:W3:Y:S01]  /*0450*/  @P6 LDG.E R28, desc[UR12][R14.64+0x88] ;  /* 0x0000880c0e1c6981 */ /* 0x000ee2000c1e1900 */
[----:B----4-:R-:W-:-:S03]  /*0460*/  @!P0 LOP3.LUT R11, R11, R24, RZ, 0x3c, !PT ;  /* 0x000000180b0b8212 */ /* 0x010fc600078e3cff */
[----:B------:R-:W4:Y:S01]  /*0470*/  @P1 LDG.E R24, desc[UR12][R14.64+0x14] ;  /* 0x0000140c0e181981 */ /* 0x000f22000c1e1900 */
[----:B------:R-:W-:-:S03]  /*0480*/  @P4 LOP3.LUT R9, R9, R23, RZ, 0x3c, !PT ;  /* 0x0000001709094212 */ /* 0x000fc600078e3cff */
[----:B------:R-:W3:Y:S01]  /*0490*/  @!P0 LDG.E R23, desc[UR12][R14.64+0xc] ;  /* 0x00000c0c0e178981 */ /* 0x000ee2000c1e1900 */
[----:B--2---:R-:W-:-:S03]  /*04a0*/  @P5 LOP3.LUT R9, R9, R26, RZ, 0x3c, !PT ;  /* 0x0000001a09095212 */ /* 0x004fc600078e3cff */
[----:B------:R-:W2:Y:S01]  /*04b0*/  @P2 LDG.E R26, desc[UR12][R14.64+0x28] ;  /* 0x0000280c0e1a2981 */ /* 0x000ea2000c1e1900 */
[----:B----4-:R-:W-:-:S03]  /*04c0*/  @P1 LOP3.LUT R13, R13, R24, RZ, 0x3c, !PT ;  /* 0x000000180d0d1212 */ /* 0x010fc600078e3cff */
[----:B------:R-:W4:Y:S01]  /*04d0*/  @P1 LDG.E R24, desc[UR12][R14.64+0x1c] ;  /* 0x00001c0c0e181981 */ /* 0x000f22000c1e1900 */
[----:B---3--:R-:W-:-:S03]  /*04e0*/  @!P0 LOP3.LUT R8, R8, R23, RZ, 0x3c, !PT ;  /* 0x0000001708088212 */ /* 0x008fc600078e3cff */
[----:B------:R-:W3:Y:S01]  /*04f0*/  @P1 LDG.E R23, desc[UR12][R14.64+0x18] ;  /* 0x0000180c0e171981 */ /* 0x000ee2000c1e1900 */
[----:B------:R-:W-:-:S03]  /*0500*/  @P1 LOP3.LUT R8, R8, R27, RZ, 0x3c, !PT ;  /* 0x0000001b08081212 */ /* 0x000fc600078e3cff */
[----:B------:R-:W3:Y:S01]  /*0510*/  @P2 LDG.E R27, desc[UR12][R14.64+0x34] ;  /* 0x0000340c0e1b2981 */ /* 0x000ee2000c1e1900 */
[----:B--2---:R-:W-:-:S03]  /*0520*/  @P2 LOP3.LUT R13, R13, R26, RZ, 0x3c, !PT ;  /* 0x0000001a0d0d2212 */ /* 0x004fc600078e3cff */
[----:B------:R-:W2:Y:S01]  /*0530*/  @P3 LDG.E R26, desc[UR12][R14.64+0x3c] ;  /* 0x00003c0c0e1a3981 */ /* 0x000ea2000c1e1900 */
[----:B----4-:R-:W-:-:S03]  /*0540*/  @P1 LOP3.LUT R11, R11, R24, RZ, 0x3c, !PT ;  /* 0x000000180b0b1212 */ /* 0x010fc600078e3cff */
[----:B------:R-:W4:Y:S01]  /*0550*/  @P2 LDG.E R24, desc[UR12][R14.64+0x30] ;  /* 0x0000300c0e182981 */ /* 0x000f22000c1e1900 */
[----:B---3--:R-:W-:-:S03]  /*0560*/  @P1 LOP3.LUT R10, R10, R23, RZ, 0x3c, !PT ;  /* 0x000000170a0a1212 */ /* 0x008fc600078e3cff */
        /* <DEDUP_REMOVED lines=25> */
[----:B------:R-:W-:Y:S02]  /*0700*/  LOP3.LUT P0, RZ, R25, 0x80, RZ, 0xc0, !PT ;  /* 0x0000008019ff7812 */ /* 0x000fe4000780c0ff */
[----:B------:R-:W-:Y:S02]  /*0710*/  @P5 LOP3.LUT R8, R8, R27, RZ, 0x3c, !PT ;  /* 0x0000001b08085212 */ /* 0x000fe400078e3cff */
[----:B------:R-:W3:Y:S01]  /*0720*/  @P6 LDG.E R27, desc[UR12][R14.64+0x84] ;  /* 0x0000840c0e1b6981 */ /* 0x000ee2000c1e1900 */
[----:B--2---:R-:W-:-:S08]  /*0730*/  @P6 LOP3.LUT R13, R13, R26, RZ, 0x3c, !PT ;  /* 0x0000001a0d0d6212 */ /* 0x004fd000078e3cff */
        /* <DEDUP_REMOVED lines=13> */
[----:B------:R-:W-:Y:S02]  /*0810*/  @P6 LOP3.LUT R9, R9, R28, RZ, 0x3c, !PT ;  /* 0x0000001c09096212 */ /* 0x000fe400078e3cff */
[----:B------:R-:W-:Y:S02]  /*0820*/  @P0 LOP3.LUT R8, R8, R27, RZ, 0x3c, !PT ;  /* 0x0000001b08080212 */ /* 0x000fe400078e3cff */
[----:B--2---:R-:W-:Y:S02]  /*0830*/  @P0 LOP3.LUT R9, R9, R26, RZ, 0x3c, !PT ;  /* 0x0000001a09090212 */ /* 0x004fe400078e3cff */
[----:B----4-:R-:W-:Y:S02]  /*0840*/  @P0 LOP3.LUT R11, R11, R24, RZ, 0x3c, !PT ;  /* 0x000000180b0b0212 */ /* 0x010fe400078e3cff */
[----:B---3--:R-:W-:Y:S02]  /*0850*/  @P0 LOP3.LUT R10, R10, R23, RZ, 0x3c, !PT ;  /* 0x000000170a0a0212 */ /* 0x008fe400078e3cff */
[----:B------:R-:W-:-:S13]  /*0860*/  R2P PR, R25.B1, 0x7f ;  /* 0x0000007f19007804 */ /* 0x000fda0000001000 */
[----:B------:R-:W2:Y:S04]  /*0870*/  @P0 LDG.E R24, desc[UR12][R14.64+0xa0] ;  /* 0x0000a00c0e180981 */ /* 0x000ea8000c1e1900 */
[----:B------:R-:W3:Y:S04]  /*0880*/  @P0 LDG.E R23, desc[UR12][R14.64+0xa4] ;  /* 0x0000a40c0e170981 */ /* 0x000ee8000c1e1900 */
[----:B------:R-:W4:Y:S04]  /*0890*/  @P0 LDG.E R26, desc[UR12][R14.64+0xa8] ;  /* 0x0000a80c0e1a0981 */ /* 0x000f28000c1e1900 */
[----:B------:R-:W4:Y:S04]  /*08a0*/  @P1 LDG.E R27, desc[UR12][R14.64+0xb8] ;  /* 0x0000b80c0e1b1981 */ /* 0x000f28000c1e1900 */
[----:B------:R-:W4:Y:S01]  /*08b0*/  @P2 LDG.E R28, desc[UR12][R14.64+0xc8] ;  /* 0x0000c80c0e1c2981 */ /* 0x000f22000c1e1900 */
[----:B--2---:R-:W-:-:S03]  /*08c0*/  @P0 LOP3.LUT R13, R13, R24, RZ, 0x3c, !PT ;  /* 0x000000180d0d0212 */ /* 0x004fc600078e3cff */
[----:B------:R-:W2:Y:S01]  /*08d0*/  @P0 LDG.E R24, desc[UR12][R14.64+0xb0] ;  /* 0x0000b00c0e180981 */ /* 0x000ea2000c1e1900 */
[----:B---3--:R-:W-:-:S03]  /*08e0*/  @P0 LOP3.LUT R10, R10, R23, RZ, 0x3c, !PT ;  /* 0x000000170a0a0212 */ /* 0x008fc600078e3cff */
[----:B------:R-:W3:Y:S01]  /*08f0*/  @P0 LDG.E R23, desc[UR12][R14.64+0xac] ;  /* 0x0000ac0c0e170981 */ /* 0x000ee2000c1e1900 */
[----:B----4-:R-:W-:-:S03]  /*0900*/  @P0 LOP3.LUT R11, R11, R26, RZ, 0x3c, !PT ;  /* 0x0000001a0b0b0212 */ /* 0x010fc600078e3cff */
        /* <DEDUP_REMOVED lines=13> */
[----:B------:R-:W-:Y:S02]  /*09e0*/  @P1 LOP3.LUT R10, R10, R27, RZ, 0x3c, !PT ;  /* 0x0000001b0a0a1212 */ /* 0x000fe400078e3cff */
[----:B--2---:R-:W-:Y:S02]  /*09f0*/  @P2 LOP3.LUT R11, R11, R24, RZ, 0x3c, !PT ;  /* 0x000000180b0b2212 */ /* 0x004fe400078e3cff */
[----:B------:R-:W2:Y:S01]  /*0a00*/  @P3 LDG.E R24, desc[UR12][R14.64+0xdc] ;  /* 0x0000dc0c0e183981 */ /* 0x000ea2000c1e1900 */
[----:B---3--:R-:W-:-:S03]  /*0a10*/  @P2 LOP3.LUT R10, R10, R23, RZ, 0x3c, !PT ;  /* 0x000000170a0a2212 */ /* 0x008fc600078e3cff */
[----:B------:R-:W3:Y:S01]  /*0a20*/  @P3 LDG.E R23, desc[UR12][R14.64+0xe0] ;  /* 0x0000e00c0e173981 */ /* 0x000ee2000c1e1900 */
[----:B----4-:R-:W-:-:S03]  /*0a30*/  @P2 LOP3.LUT R9, R9, R26, RZ, 0x3c, !PT ;  /* 0x0000001a09092212 */ /* 0x010fc600078e3cff */
[----:B------:R-:W4:Y:S01]  /*0a40*/  @P3 LDG.E R26, desc[UR12][R14.64+0xe4] ;  /* 0x0000e40c0e1a3981 */ /* 0x000f22000c1e1900 */
[----:B------:R-:W-:Y:S02]  /*0a50*/  LOP3.LUT P0, RZ, R25, 0x8000, RZ, 0xc0, !PT ;  /* 0x0000800019ff7812 */ /* 0x000fe4000780c0ff */
[----:B------:R-:W-:Y:S01]  /*0a60*/  @P2 LOP3.LUT R13, R13, R28, RZ, 0x3c, !PT ;  /* 0x0000001c0d0d2212 */ /* 0x000fe200078e3cff */
        /* <DEDUP_REMOVED lines=8> */
[----:B------:R-:W-:-:S03]  /*0af0*/  @P2 LOP3.LUT R8, R8, R25, RZ, 0x3c, !PT ;  /* 0x0000001908082212 */ /* 0x000fc600078e3cff */
        /* <DEDUP_REMOVED lines=27> */
[----:B------:R-:W-:-:S03]  /*0cb0*/  @P6 LOP3.LUT R8, R8, R25, RZ, 0x3c, !PT ;  /* 0x0000001908086212 */ /* 0x000fc600078e3cff */
[----:B------:R-:W4:Y:S01]  /*0cc0*/  @P0 LDG.E R25, desc[UR12][R14.64+0x138] ;  /* 0x0001380c0e190981 */ /* 0x000f22000c1e1900 */
[----:B------:R-:W-:Y:S01]  /*0cd0*/  VIADD R22, R22, 0x10 ;  /* 0x0000001016167836 */ /* 0x000fe20000000000 */
[----:B--2---:R-:W-:Y:S02]  /*0ce0*/  @P6 LOP3.LUT R11, R11, R24, RZ, 0x3c, !PT ;  /* 0x000000180b0b6212 */ /* 0x004fe400078e3cff */
[----:B------:R-:W2:Y:S01]  /*0cf0*/  @P0 LDG.E R24, desc[UR12][R14.64+0x12c] ;  /* 0x00012c0c0e180981 */ /* 0x000ea2000c1e1900 */
[----:B---3--:R-:W-:-:S03]  /*0d00*/  @P6 LOP3.LUT R10, R10, R23, RZ, 0x3c, !PT ;  /* 0x000000170a0a6212 */ /* 0x008fc600078e3cff */
[----:B------:R-:W3:Y:S01]  /*0d10*/  @P0 LDG.E R23, desc[UR12][R14.64+0x130] ;  /* 0x0001300c0e170981 */ /* 0x000ee2000c1e1900 */
[----:B----4-:R-:W-:-:S03]  /*0d20*/  @P6 LOP3.LUT R9, R9, R26, RZ, 0x3c, !PT ;  /* 0x0000001a09096212 */ /* 0x010fc600078e3cff */
[----:B------:R-:W4:Y:S01]  /*0d30*/  @P0 LDG.E R26, desc[UR12][R14.64+0x134] ;  /* 0x0001340c0e1a0981 */ /* 0x000f22000c1e1900 */
[----:B------:R-:W-:Y:S02]  /*0d40*/  ISETP.NE.AND P1, PT, R22, 0x20, PT ;  /* 0x000000201600780c */ /* 0x000fe40003f25270 */
[----:B------:R-:W-:Y:S02]  /*0d50*/  @P0 LOP3.LUT R9, R9, R28, RZ, 0x3c, !PT ;  /* 0x0000001c09090212 */ /* 0x000fe400078e3cff */
[----:B------:R-:W-:Y:S02]  /*0d60*/  @P0 LOP3.LUT R8, R8, R25, RZ, 0x3c, !PT ;  /* 0x0000001908080212 */ /* 0x000fe400078e3cff */
[----:B--2---:R-:W-:Y:S02]  /*0d70*/  @P0 LOP3.LUT R13, R13, R24, RZ, 0x3c, !PT ;  /* 0x000000180d0d0212 */ /* 0x004fe400078e3cff */
[----:B---3--:R-:W-:Y:S02]  /*0d80*/  @P0 LOP3.LUT R10, R10, R23, RZ, 0x3c, !PT ;  /* 0x000000170a0a0212 */ /* 0x008fe400078e3cff */
[----:B----4-:R-:W-:-:S03]  /*0d90*/  @P0 LOP3.LUT R11, R11, R26, RZ, 0x3c, !PT ;  /* 0x0000001a0b0b0212 */ /* 0x010fc600078e3cff */
[----:B------:R-:W-:Y:S05]  /*0da0*/  @P1 BRA `(.L_x_4) ;  /* 0xfffffff4004c1947 */ /* 0x000fea000383ffff */
[----:B------:R-:W-:-:S05]  /*0db0*/  VIADD R19, R19, 0x1 ;  /* 0x0000000113137836 */ /* 0x000fca0000000000 */
[----:B------:R-:W-:-:S13]  /*0dc0*/  ISETP.NE.AND P0, PT, R19, 0x5, PT ;  /* 0x000000051300780c */ /* 0x000fda0003f05270 */
[----:B------:R-:W-:Y:S05]  /*0dd0*/  @P0 BRA `(.L_x_5) ;  /* 0xfffffff400300947 */ /* 0x000fea000383ffff */
[----:B------:R1:W-:Y:S01]  /*0de0*/  STG.E desc[UR12][R2.64+0x4], R13 ;  /* 0x0000040d02007986 */ /* 0x0003e2000c10190c */
[----:B------:R-:W-:Y:S01]  /*0df0*/  VIADD R18, R18, 0x1 ;  /* 0x0000000112127836 */ /* 0x000fe20000000000 */
[----:B------:R-:W-:Y:S02]  /*0e00*/  LOP3.LUT R15, R16, 0x3, RZ, 0xc0, !PT ;  /* 0x00000003100f7812 */ /* 0x000fe400078ec0ff */
[----:B------:R1:W-:Y:S02]  /*0e10*/  STG.E.64 desc[UR12][R2.64+0x8], R10 ;  /* 0x0000080a02007986 */ /* 0x0003e4000c101b0c */
[----:B------:R-:W-:Y:S02]  /*0e20*/  ISETP.GE.U32.AND P0, PT, R18, R15, PT ;  /* 0x0000000f1200720c */ /* 0x000fe40003f06070 */
[----:B------:R1:W-:Y:S11]  /*0e30*/  STG.E.64 desc[UR12][R2.64+0x10], R8 ;  /* 0x0000100802007986 */ /* 0x0003f6000c101b0c */
[----:B------:R-:W-:Y:S05]  /*0e40*/  @!P0 BRA `(.L_x_6) ;  /* 0xfffffff400048947 */ /* 0x000fea000383ffff */
.L_x_3:
[----:B------:R-:W-:Y:S05]  /*0e50*/  BSYNC.RECONVERGENT B1 ;  /* 0x0000000000017941 */ /* 0x000fea0003800200 */
.L_x_2:
[----:B------:R-:W-:Y:S01]  /*0e60*/  ISETP.GT.U32.AND P0, PT, R16, 0x3, PT ;  /* 0x000000031000780c */ /* 0x000fe20003f04070 */
[----:B------:R-:W-:Y:S01]  /*0e70*/  VIADD R0, R0, 0x1 ;  /* 0x0000000100007836 */ /* 0x000fe20000000000 */
[--C-:B------:R-:W-:Y:S02]  /*0e80*/  SHF.R.U64 R16, R16, 0x2, R17.reuse ;  /* 0x0000000210107819 */ /* 0x100fe40000001211 */
[----:B------:R-:W-:Y:S02]  /*0e90*/  ISETP.GT.U32.AND.EX P0, PT, R17, RZ, PT, P0 ;  /* 0x000000ff1100720c */ /* 0x000fe40003f04100 */
[----:B------:R-:W-:-:S11]  /*0ea0*/  SHF.R.U32.HI R17, RZ, 0x2, R17 ;  /* 0x00000002ff117819 */ /* 0x000fd60000011611 */
[----:B------:R-:W-:Y:S05]  /*0eb0*/  @P0 BRA `(.L_x_7) ;  /* 0xfffffff000d00947 */ /* 0x000fea000383ffff */
.L_x_1:
[----:B------:R-:W-:Y:S05]  /*0ec0*/  BSYNC.RECONVERGENT B0 ;  /* 0x0000000000007941 */ /* 0x000fea0003800200 */
.L_x_0:
[----:B------:R-:W2:Y:S01]  /*0ed0*/  LDCU.64 UR6, c[0x0][0x3a0] ;  /* 0x00007400ff0677ac */ /* 0x000ea20008000a00 */
[----:B------:R3:W-:Y:S01]  /*0ee0*/  STG.E.64 desc[UR12][R2.64+0x18], RZ ;  /* 0x000018ff02007986 */ /* 0x0007e2000c101b0c */
[----:B------:R-:W-:-:S03]  /*0ef0*/  IMAD.MOV.U32 R0, RZ, RZ, 0x3f800000 ;  /* 0x3f800000ff007424 */ /* 0x000fc600078e00ff */
[----:B------:R3:W-:Y:S04]  /*0f00*/  STG.E desc[UR12][R2.64+0x20], RZ ;  /* 0x000020ff02007986 */ /* 0x0007e8000c10190c */
[----:B------:R3:W-:Y:S01]  /*0f10*/  STG.E.64 desc[UR12][R2.64+0x28], RZ ;  /* 0x000028ff02007986 */ /* 0x0007e2000c101b0c */
[----:B--2---:R-:W-:-:S04]  /*0f20*/  UISETP.GE.U32.AND UP0, UPT, UR6, 0x2, UPT ;  /* 0x000000020600788c */ /* 0x004fc8000bf06070 */
[----:B------:R-:W-:-:S09]  /*0f30*/  UISETP.GE.AND.EX UP0, UPT, UR7, URZ, UPT, UP0 ;  /* 0x000000ff0700728c */ /* 0x000fd2000bf06300 */
[----:B---3--:R-:W-:Y:S05]  /*0f40*/  BRA.U !UP0, `(.L_x_8) ;  /* 0x0000001508e87547 */ /* 0x008fea000b800000 */
[----:B------:R-:W-:Y:S02]  /*0f50*/  UIADD3 UR4, UP0, UPT, UR6, -0x2, URZ ;  /* 0xfffffffe06047890 */ /* 0x000fe4000ff1e0ff */
[----:B------:R-:W-:Y:S02]  /*0f60*/  UIADD3 UR8, UP1, UPT, UR6, -0x1, URZ ;  /* 0xffffffff06087890 */ /* 0x000fe4000ff3e0ff */
[----:B------:R-:W-:Y:S02]  /*0f70*/  UIADD3.X UR5, UPT, UPT, UR7, -0x1, URZ, UP0, !UPT ;  /* 0xffffffff07057890 */ /* 0x000fe400087fe4ff */
[----:B------:R-:W-:Y:S02]  /*0f80*/  UISETP.GE.U32.AND UP0, UPT, UR4, 0x3, UPT ;  /* 0x000000030400788c */ /* 0x000fe4000bf06070 */
[----:B------:R-:W-:Y:S02]  /*0f90*/  UIADD3.X UR7, UPT, UPT, UR7, -0x1, URZ, UP1, !UPT ;  /* 0xffffffff07077890 */ /* 0x000fe40008ffe4ff */
[----:B------:R-:W-:Y:S01]  /*0fa0*/  UISETP.GE.U32.AND.EX UP0, UPT, UR5, URZ, UPT, UP0 ;  /* 0x000000ff0500728c */ /* 0x000fe2000bf06100 */
[----:B------:R-:W-:-:S02]  /*0fb0*/  UMOV UR4, URZ ;  /* 0x000000ff00047c82 */ /* 0x000fc40008000000 */
[----:B------:R-:W-:Y:S01]  /*0fc0*/  UMOV UR5, URZ ;  /* 0x000000ff00057c82 */ /* 0x000fe20008000000 */
[----:B------:R-:W-:-:S05]  /*0fd0*/  UMOV UR6, URZ ;  /* 0x000000ff00067c82 */ /* 0x000fca0008000000 */
[----:B------:R-:W-:Y:S05]  /*0fe0*/  BRA.U !UP0, `(.L_x_9) ;  /* 0x0000000908f47547 */ /* 0x000fea000b800000 */
[----:B------:R-:W2:Y:S01]  /*0ff0*/  LDCU.64 UR4, c[0x0][0x380] ;  /* 0x00007000ff0477ac */ /* 0x000ea20008000a00 */
[----:B------:R-:W3:Y:S01]  /*1000*/  LDC R0, c[0x0][0x3b0] ;  /* 0x0000ec00ff007b82 */ /* 0x000ee20000000800 */
[----:B01----:R-:W-:Y:S01]  /*1010*/  CS2R R10, SRZ ;  /* 0x00000000000a7805 */ /* 0x003fe2000001ff00 */
[----:B------:R-:W0:Y:S01]  /*1020*/  LDCU UR9, c[0x0][0x3b0] ;  /* 0x00007600ff0977ac */ /* 0x000e220008000800 */
[----:B------:R-:W1:Y:S01]  /*1030*/  LDCU.64 UR10, c[0x0][0x388] ;  /* 0x00007100ff0a77ac */ /* 0x000e620008000a00 */
[----:B------:R-:W4:Y:S01]  /*1040*/  LDCU.64 UR14, c[0x0][0x380] ;  /* 0x00007000ff0e77ac */ /* 0x000f220008000a00 */
[----:B--2---:R-:W-:-:S04]  /*1050*/  UIADD3 UR4, UP0, UPT, UR4, 0x20, URZ ;  /* 0x0000002004047890 */ /* 0x004fc8000ff1e0ff */
[----:B------:R-:W-:Y:S02]  /*1060*/  UIADD3.X UR6, UPT, UPT, URZ, UR5, URZ, UP0, !UPT ;  /* 0x00000005ff067290 */ /* 0x000fe400087fe4ff */
[----:B------:R-:W-:Y:S01]  /*1070*/  IMAD.U32 R8, RZ, RZ, UR4 ;  /* 0x00000004ff087e24 */ /* 0x000fe2000f8e00ff */
[----:B------:R-:W-:Y:S01]  /*1080*/  ULOP3.LUT UR5, UR8, 0xfffffffc, URZ, 0xc0, !UPT ;  /* 0xfffffffc08057892 */ /* 0x000fe2000f8ec0ff */
[----:B------:R-:W-:Y:S02]  /*1090*/  UMOV UR4, URZ ;  /* 0x000000ff00047c82 */ /* 0x000fe40008000000 */
[----:B01--4-:R-:W-:-:S09]  /*10a0*/  IMAD.U32 R9, RZ, RZ, UR6 ;  /* 0x00000006ff097e24 */ /* 0x013fd2000f8e00ff */
.L_x_14:
[C---:B------:R-:W-:Y:S01]  /*10b0*/  IMAD.SHL.U32 R6, R10.reuse, 0x8, RZ ;  /* 0x000000080a067824 */ /* 0x040fe200078e00ff */
[----:B------:R-:W-:Y:S01]  /*10c0*/  SHF.L.U64.HI R7, R10, 0x3, R11 ;  /* 0x000000030a077819 */ /* 0x000fe2000001020b */
[----:B------:R-:W2:Y:S03]  /*10d0*/  LDG.E R12, desc[UR12][R8.64+-0x20] ;  /* 0xffffe00c080c7981 */ /* 0x000ea6000c1e1900 */
[----:B------:R-:W-:Y:S02]  /*10e0*/  LOP3.LUT R6, R6, 0xffffffe0, RZ, 0xc0, !PT ;  /* 0xffffffe006067812 */ /* 0x000fe400078ec0ff */
[----:B------:R-:W-:Y:S02]  /*10f0*/  LOP3.LUT R7, R7, 0x7, RZ, 0xc0, !PT ;  /* 0x0000000707077812 */ /* 0x000fe400078ec0ff */
[----:B------:R-:W-:-:S04]  /*1100*/  IADD3 R6, P0, PT, R6, UR14, RZ ;  /* 0x0000000e06067c10 */ /* 0x000fc8000ff1e0ff */
[----:B------:R-:W-:-:S05]  /*1110*/  IADD3.X R7, PT, PT, R7, UR15, RZ, P0, !PT ;  /* 0x0000000f07077c10 */ /* 0x000fca00087fe4ff */
[----:B------:R-:W2:Y:S01]  /*1120*/  LDG.E R15, desc[UR12][R6.64+0x8] ;  /* 0x0000080c060f7981 */ /* 0x000ea2000c1e1900 */
[----:B------:R-:W-:Y:S01]  /*1130*/  UIADD3 UR4, UPT, UPT, UR4, 0x1, URZ ;  /* 0x0000000104047890 */ /* 0x000fe2000fffe0ff */
[----:B--2---:R-:W-:-:S05]  /*1140*/  IMAD.IADD R12, R15, 0x1, -R12 ;  /* 0x000000010f0c7824 */ /* 0x004fca00078e0a0c */
[----:B------:R-:W-:-:S13]  /*1150*/  ISETP.NE.AND P0, PT, R12, RZ, PT ;  /* 0x000000ff0c00720c */ /* 0x000fda0003f05270 */
[----:B------:R-:W-:Y:S05]  /*1160*/  @!P0 BRA `(.L_x_10) ;  /* 0x00000000008c8947 */ /* 0x000fea0003800000 */
[----:B------:R-:W2:Y:S04]  /*1170*/  LDG.E.64 R16, desc[UR12][R2.64] ;  /* 0x0000000c02107981 */ /* 0x000ea8000c1e1b00 */
[----:B------:R-:W4:Y:S04]  /*1180*/  LDG.E.64 R12, desc[UR12][R2.64+0x10] ;  /* 0x0000100c020c7981 */ /* 0x000f28000c1e1b00 */
[----:B------:R-:W3:Y:S01]  /*1190*/  LDG.E.64 R14, desc[UR12][R2.64+0x8] ;  /* 0x0000080c020e7981 */ /* 0x000ee2000c1e1b00 */
[----:B------:R-:W-:Y:S01]  /*11a0*/  IMAD.MOV.U32 R20, RZ, RZ, 0x2f800000 ;  /* 0x2f800000ff147424 */ /* 0x000fe200078e00ff */
[----:B--2---:R-:W-:Y:S01]  /*11b0*/  SHF.R.U32.HI R18, RZ, 0x2, R17 ;  /* 0x00000002ff127819 */ /* 0x004fe20000011611 */
[----:B------:R-:W-:-:S03]  /*11c0*/  VIADD R16, R16, 0x587c5 ;  /* 0x000587c510107836 */ /* 0x000fc60000000000 */
[----:B------:R-:W-:Y:S01]  /*11d0*/  LOP3.LUT R18, R18, R17, RZ, 0x3c, !PT ;  /* 0x0000001112127212 */ /* 0x000fe200078e3cff */
[----:B----4-:R-:W-:Y:S02]  /*11e0*/  IMAD.SHL.U32 R17, R13, 0x10, RZ ;  /* 0x000000100d117824 */ /* 0x010fe400078e00ff */
[----:B------:R-:W-:Y:S02]  /*11f0*/  IMAD.MOV.U32 R21, RZ, RZ, R12 ;  /* 0x000000ffff157224 */ /* 0x000fe400078e000c */
[----:B------:R-:W-:-:S05]  /*1200*/  IMAD.SHL.U32 R19, R18, 0x2, RZ ;  /* 0x0000000212137824 */ /* 0x000fca00078e00ff */
[----:B------:R-:W-:-:S04]  /*1210*/  LOP3.LUT R18, R18, R19, R17, 0x96, !PT ;  /* 0x0000001312127212 */ /* 0x000fc800078e9611 */
[----:B------:R-:W-:Y:S02]  /*1220*/  LOP3.LUT R19, R18, R13, RZ, 0x3c, !PT ;  /* 0x0000000d12137212 */ /* 0x000fe400078e3cff */
[----:B------:R-:W-:-:S03]  /*1230*/  I2FP.F32.S32 R18, UR4 ;  /* 0x0000000400127c45 */ /* 0x000fc60008201400 */
[----:B------:R-:W-:-:S05]  /*1240*/  IMAD.IADD R17, R19, 0x1, R16 ;  /* 0x0000000113117824 */ /* 0x000fca00078e0210 */
[----:B------:R-:W-:-:S05]  /*1250*/  I2FP.F32.U32 R17, R17 ;  /* 0x0000001100117245 */ /* 0x000fca0000201000 */
[----:B------:R-:W-:Y:S01]  /*1260*/  FFMA R17, R17, R20, 1.1641532182693481445e-10 ;  /* 0x2f00000011117423 */ /* 0x000fe20000000014 */
[----:B---3--:R-:W-:-:S03]  /*1270*/  IMAD.MOV.U32 R20, RZ, RZ, R15 ;  /* 0x000000ffff147224 */ /* 0x008fc600078e000f */
[----:B------:R-:W-:Y:S01]  /*1280*/  FMUL R22, R17, R18 ;  /* 0x0000001211167220 */ /* 0x000fe20000400000 */
[----:B------:R-:W-:Y:S01]  /*1290*/  IMAD.MOV.U32 R18, RZ, RZ, R13 ;  /* 0x000000ffff127224 */ /* 0x000fe200078e000d */
[----:B------:R0:W-:Y:S04]  /*12a0*/  STG.E.64 desc[UR12][R2.64+0x8], R20 ;  /* 0x0000081402007986 */ /* 0x0001e8000c101b0c */
[----:B------:R-:W1:Y:S01]  /*12b0*/  F2I.FLOOR.NTZ R22, R22 ;  /* 0x0000001600167305 */ /* 0x000e620000207100 */
[----:B------:R0:W-:Y:S01]  /*12c0*/  STG.E.64 desc[UR12][R2.64+0x10], R18 ;  /* 0x0000101202007986 */ /* 0x0001e2000c101b0c */
[----:B-1----:R-:W-:-:S04]  /*12d0*/  IMAD.MOV R17, RZ, RZ, -R22 ;  /* 0x000000ffff117224 */ /* 0x002fc800078e0a16 */
[----:B------:R-:W-:-:S04]  /*12e0*/  IMAD.IADD R17, R17, 0x1, R10 ;  /* 0x0000000111117824 */ /* 0x000fc800078e020a */
[----:B------:R-:W-:-:S05]  /*12f0*/  IMAD R17, R17, UR9, RZ ;  /* 0x0000000911117c24 */ /* 0x000fca000f8e02ff */
[----:B------:R-:W-:-:S04]  /*1300*/  IADD3 R23, P0, PT, R4, R17, RZ ;  /* 0x0000001104177210 */ /* 0x000fc80007f1e0ff */
[----:B------:R-:W-:Y:S01]  /*1310*/  LEA.HI.X.SX32 R24, R17, R5, 0x1, P0 ;  /* 0x0000000511187211 */ /* 0x000fe200000f0eff */
[----:B------:R-:W-:Y:S01]  /*1320*/  IMAD.MOV.U32 R17, RZ, RZ, R14 ;  /* 0x000000ffff117224 */ /* 0x000fe200078e000e */
[----:B------:R-:W-:-:S04]  /*1330*/  LEA R12, P0, R23, UR10, 0x2 ;  /* 0x0000000a170c7c11 */ /* 0x000fc8000f8010ff */
[----:B------:R-:W-:Y:S01]  /*1340*/  LEA.HI.X R13, R23, UR11, R24, 0x2, P0 ;  /* 0x0000000b170d7c11 */ /* 0x000fe200080f1418 */
[----:B------:R-:W-:Y:S01]  /*1350*/  IMAD.MOV.U32 R23, RZ, RZ, 0x1 ;  /* 0x00000001ff177424 */ /* 0x000fe200078e00ff */
[----:B------:R0:W-:Y:S04]  /*1360*/  STG.E.64 desc[UR12][R2.64], R16 ;  /* 0x0000001002007986 */ /* 0x0001e8000c101b0c */
[----:B------:R0:W-:Y:S04]  /*1370*/  STG.E desc[UR12][R12.64], R23 ;  /* 0x000000170c007986 */ /* 0x0001e8000c10190c */
[----:B------:R0:W5:Y:S01]  /*1380*/  LDG.E R15, desc[UR12][R6.64+0x8] ;  /* 0x0000080c060f7981 */ /* 0x000162000c1e1900 */
[----:B------:R-:W-:-:S05]  /*1390*/  UMOV UR4, URZ ;  /* 0x000000ff00047c82 */ /* 0x000fca0008000000 */
.L_x_10:
[----:B------:R-:W2:Y:S01]  /*13a0*/  LDG.E R14, desc[UR12][R6.64+0x10] ;  /* 0x0000100c060e7981 */ /* 0x000ea2000c1e1900 */
[----:B------:R-:W-:Y:S01]  /*13b0*/  UIADD3 UR4, UPT, UPT, UR4, 0x1, URZ ;  /* 0x0000000104047890 */ /* 0x000fe2000fffe0ff */
[----:B--2--5:R-:W-:-:S05]  /*13c0*/  IMAD.IADD R15, R14, 0x1, -R15 ;  /* 0x000000010e0f7824 */ /* 0x024fca00078e0a0f */
[----:B------:R-:W-:-:S13]  /*13d0*/  ISETP.NE.AND P0, PT, R15, RZ, PT ;  /* 0x000000ff0f00720c */ /* 0x000fda0003f05270 */
[----:B------:R-:W-:Y:S05]  /*13e0*/  @!P0 BRA `(.L_x_11) ;  /* 0x00000000008c8947 */ /* 0x000fea0003800000 */
[----:B0-----:R-:W2:Y:S04]  /*13f0*/  LDG.E.64 R16, desc[UR12][R2.64] ;  /* 0x0000000c02107981 */ /* 0x001ea8000c1e1b00 */
        /* <DEDUP_REMOVED lines=15> */
[----:B---3--:R-:W-:Y:S02]  /*14f0*/  IMAD.MOV.U32 R20, RZ, RZ, R15 ;  /* 0x000000ffff147224 */ /* 0x008fe400078e000f */
[----:B------:R-:W-:Y:S02]  /*1500*/  IMAD.MOV.U32 R15, RZ, RZ, 0x1 ;  /* 0x00000001ff0f7424 */ /* 0x000fe400078e00ff */
[----:B------:R-:W-:Y:S01]  /*1510*/  FMUL R22, R17, R18 ;  /* 0x0000001211167220 */ /* 0x000fe20000400000 */
[----:B------:R-:W-:Y:S01]  /*1520*/  IMAD.MOV.U32 R18, RZ, RZ, R13 ;  /* 0x000000ffff127224 */ /* 0x000fe200078e000d */
[----:B------:R1:W-:Y:S04]  /*1530*/  STG.E.64 desc[UR12][R2.64+0x8], R20 ;  /* 0x0000081402007986 */ /* 0x0003e8000c101b0c */
[----:B------:R-:W0:Y:S01]  /*1540*/  F2I.FLOOR.NTZ R22, R22 ;  /* 0x0000001600167305 */ /* 0x000e220000207100 */
[----:B------:R1:W-:Y:S01]  /*1550*/  STG.E.64 desc[UR12][R2.64+0x10], R18 ;  /* 0x0000101202007986 */ /* 0x0003e2000c101b0c */
[----:B0-----:R-:W-:-:S04]  /*1560*/  IMAD.MOV R17, RZ, RZ, -R22 ;  /* 0x000000ffff117224 */ /* 0x001fc800078e0a16 */
[----:B------:R-:W-:-:S04]  /*1570*/  IMAD.IADD R17, R17, 0x1, R10 ;  /* 0x0000000111117824 */ /* 0x000fc800078e020a */
[----:B------:R-:W-:-:S05]  /*1580*/  IMAD R17, R17, R0, R0 ;  /* 0x0000000011117224 */ /* 0x000fca00078e0200 */
[----:B------:R-:W-:-:S04]  /*1590*/  IADD3 R23, P0, PT, R4, R17, RZ ;  /* 0x0000001104177210 */ /* 0x000fc80007f1e0ff */
[----:B------:R-:W-:Y:S01]  /*15a0*/  LEA.HI.X.SX32 R24, R17, R5, 0x1, P0 ;  /* 0x0000000511187211 */ /* 0x000fe200000f0eff */
[----:B------:R-:W-:Y:S01]  /*15b0*/  IMAD.MOV.U32 R17, RZ, RZ, R14 ;  /* 0x000000ffff117224 */ /* 0x000fe200078e000e */
[----:B------:R-:W-:-:S04]  /*15c0*/  LEA R12, P0, R23, UR10, 0x2 ;  /* 0x0000000a170c7c11 */ /* 0x000fc8000f8010ff */
[----:B------:R-:W-:Y:S01]  /*15d0*/  LEA.HI.X R13, R23, UR11, R24, 0x2, P0 ;  /* 0x0000000b170d7c11 */ /* 0x000fe200080f1418 */
[----:B------:R1:W-:Y:S04]  /*15e0*/  STG.E.64 desc[UR12][R2.64], R16 ;  /* 0x0000001002007986 */ /* 0x0003e8000c101b0c */
[----:B------:R1:W-:Y:S04]  /*15f0*/  STG.E desc[UR12][R12.64], R15 ;  /* 0x0000000f0c007986 */ /* 0x0003e8000c10190c */
[----:B------:R1:W5:Y:S01]  /*1600*/  LDG.E R14, desc[UR12][R6.64+0x10] ;  /* 0x0000100c060e7981 */ /* 0x000362000c1e1900 */
[----:B------:R-:W-:-:S05]  /*1610*/  UMOV UR4, URZ ;  /* 0x000000ff00047c82 */ /* 0x000fca0008000000 */
.L_x_11:
[----:B-1----:R-:W2:Y:S01]  /*1620*/  LDG.E R15, desc[UR12][R6.64+0x18] ;  /* 0x0000180c060f7981 */ /* 0x002ea2000c1e1900 */
        /* <DEDUP_REMOVED lines=24> */
[----:B------:R-:W0:Y:S01]  /*17b0*/  F2I.FLOOR.NTZ R22, R22 ;  /* 0x0000001600167305 */ /* 0x000e220000207100 */
[----:B------:R1:W-:Y:S01]  /*17c0*/  STG.E.64 desc[UR12][R2.64+0x10], R18 ;  /* 0x0000101202007986 */ /* 0x0003e2000c101b0c */
[----:B0-----:R-:W-:-:S05]  /*17d0*/  IMAD.MOV R17, RZ, RZ, -R22 ;  /* 0x000000ffff117224 */ /* 0x001fca00078e0a16 */
[----:B------:R-:W-:-:S05]  /*17e0*/  IADD3 R17, PT, PT, R10, 0x2, R17 ;  /* 0x000000020a117810 */ /* 0x000fca0007ffe011 */
        /* <DEDUP_REMOVED lines=11> */
.L_x_12:
[----:B01----:R-:W2:Y:S01]  /*18a0*/  LDG.E R6, desc[UR12][R8.64] ;  /* 0x0000000c08067981 */ /* 0x003ea2000c1e1900 */
[----:B------:R-:W-:Y:S01]  /*18b0*/  IADD3 R14, P1, PT, R10, 0x4, RZ ;  /* 0x000000040a0e7810 */ /* 0x000fe20007f3e0ff */
[----:B------:R-:W-:-:S04]  /*18c0*/  UIADD3 UR4, UPT, UPT, UR4, 0x1, URZ ;  /* 0x0000000104047890 */ /* 0x000fc8000fffe0ff */
[----:B------:R-:W-:Y:S02]  /*18d0*/  IMAD.X R11, RZ, RZ, R11, P1 ;  /* 0x000000ffff0b7224 */ /* 0x000fe400008e060b */
[----:B--2--5:R-:W-:-:S05]  /*18e0*/  IMAD.IADD R6, R6, 0x1, -R15 ;  /* 0x0000000106067824 */ /* 0x024fca00078e0a0f */
[----:B------:R-:W-:-:S13]  /*18f0*/  ISETP.NE.AND P0, PT, R6, RZ, PT ;  /* 0x000000ff0600720c */ /* 0x000fda0003f05270 */
[----:B------:R-:W-:Y:S05]  /*1900*/  @!P0 BRA `(.L_x_13) ;  /* 0x0000000000888947 */ /* 0x000fea0003800000 */
[----:B------:R-:W2:Y:S04]  /*1910*/  LDG.E.64 R16, desc[UR12][R2.64] ;  /* 0x0000000c02107981 */ /* 0x000ea8000c1e1b00 */
[----:B------:R-:W4:Y:S04]  /*1920*/  LDG.E.64 R6, desc[UR12][R2.64+0x10] ;  /* 0x0000100c02067981 */ /* 0x000f28000c1e1b00 */
[----:B------:R-:W5:Y:S01]  /*1930*/  LDG.E.64 R12, desc[UR12][R2.64+0x8] ;  /* 0x0000080c020c7981 */ /* 0x000f62000c1e1b00 */
        /* <DEDUP_REMOVED lines=9> */
[----:B------:R-:W-:Y:S01]  /*19d0*/  I2FP.F32.S32 R18, UR4 ;  /* 0x0000000400127c45 */ /* 0x000fe20008201400 */
[----:B------:R-:W-:Y:S02]  /*19e0*/  UMOV UR4, URZ ;  /* 0x000000ff00047c82 */ /* 0x000fe40008000000 */
[----:B------:R-:W-:-:S05]  /*19f0*/  IMAD.IADD R15, R19, 0x1, R16 ;  /* 0x00000001130f7824 */ /* 0x000fca00078e0210 */
[----:B------:R-:W-:-:S05]  /*1a00*/  I2FP.F32.U32 R15, R15 ;  /* 0x0000000f000f7245 */ /* 0x000fca0000201000 */
[----:B------:R-:W-:Y:S01]  /*1a10*/  FFMA R15, R15, R20, 1.1641532182693481445e-10 ;  /* 0x2f0000000f0f7423 */ /* 0x000fe20000000014 */
[----:B-----5:R-:W-:Y:S02]  /*1a20*/  IMAD.MOV.U32 R20, RZ, RZ, R13 ;  /* 0x000000ffff147224 */ /* 0x020fe400078e000d */
[----:B------:R-:W-:Y:S02]  /*1a30*/  IMAD.MOV.U32 R13, RZ, RZ, 0x1 ;  /* 0x00000001ff0d7424 */ /* 0x000fe400078e00ff */
[----:B------:R-:W-:Y:S01]  /*1a40*/  FMUL R15, R15, R18 ;  /* 0x000000120f0f7220 */ /* 0x000fe20000400000 */
[----:B------:R-:W-:Y:S01]  /*1a50*/  IMAD.MOV.U32 R18, RZ, RZ, R7 ;  /* 0x000000ffff127224 */ /* 0x000fe200078e0007 */
[----:B------:R0:W-:Y:S04]  /*1a60*/  STG.E.64 desc[UR12][R2.64+0x8], R20 ;  /* 0x0000081402007986 */ /* 0x0001e8000c101b0c */
[----:B------:R-:W1:Y:S01]  /*1a70*/  F2I.FLOOR.NTZ R15, R15 ;  /* 0x0000000f000f7305 */ /* 0x000e620000207100 */
[----:B------:R0:W-:Y:S01]  /*1a80*/  STG.E.64 desc[UR12][R2.64+0x10], R18 ;  /* 0x0000101202007986 */ /* 0x0001e2000c101b0c */
[----:B-1----:R-:W-:-:S05]  /*1a90*/  IMAD.MOV R17, RZ, RZ, -R15 ;  /* 0x000000ffff117224 */ /* 0x002fca00078e0a0f */
[----:B------:R-:W-:-:S05]  /*1aa0*/  IADD3 R10, PT, PT, R10, 0x3, R17 ;  /* 0x000000030a0a7810 */ /* 0x000fca0007ffe011 */
[----:B------:R-:W-:-:S05]  /*1ab0*/  IMAD R17, R10, UR9, RZ ;  /* 0x000000090a117c24 */ /* 0x000fca000f8e02ff */
[----:B------:R-:W-:-:S04]  /*1ac0*/  IADD3 R10, P0, PT, R4, R17, RZ ;  /* 0x00000011040a7210 */ /* 0x000fc80007f1e0ff */
[----:B------:R-:W-:Y:S01]  /*1ad0*/  LEA.HI.X.SX32 R23, R17, R5, 0x1, P0 ;  /* 0x0000000511177211 */ /* 0x000fe200000f0eff */
[----:B------:R-:W-:Y:S01]  /*1ae0*/  IMAD.MOV.U32 R17, RZ, RZ, R12 ;  /* 0x000000ffff117224 */ /* 0x000fe200078e000c */
[----:B------:R-:W-:-:S04]  /*1af0*/  LEA R6, P0, R10, UR10, 0x2 ;  /* 0x0000000a0a067c11 */ /* 0x000fc8000f8010ff */
[----:B------:R-:W-:Y:S01]  /*1b00*/  LEA.HI.X R7, R10, UR11, R23, 0x2, P0 ;  /* 0x0000000b0a077c11 */ /* 0x000fe200080f1417 */
[----:B------:R0:W-:Y:S04]  /*1b10*/  STG.E.64 desc[UR12][R2.64], R16 ;  /* 0x0000001002007986 */ /* 0x0001e8000c101b0c */
[----:B------:R0:W-:Y:S04]  /*1b20*/  STG.E desc[UR12][R6.64], R13 ;  /* 0x0000000d06007986 */ /* 0x0001e8000c10190c */
.L_x_13:
[----:B0-----:R-:W-:Y:S01]  /*1b30*/  IADD3 R6, P1, PT, R14, -UR5, RZ ;  /* 0x800000050e067c10 */ /* 0x001fe2000ff3e0ff */
[----:B------:R-:W-:-:S03]  /*1b40*/  IMAD.MOV.U32 R10, RZ, RZ, R14 ;  /* 0x000000ffff0a7224 */ /* 0x000fc600078e000e */
[----:B------:R-:W-:Y:S02]  /*1b50*/  ISETP.NE.U32.AND P0, PT, R6, RZ, PT ;  /* 0x000000ff0600720c */ /* 0x000fe40003f05070 */
[----:B------:R-:W-:Y:S02]  /*1b60*/  IADD3.X R6, PT, PT, R11, ~UR7, RZ, P1, !PT ;  /* 0x800000070b067c10 */ /* 0x000fe40008ffe4ff */
[----:B------:R-:W-:Y:S02]  /*1b70*/  IADD3 R8, P1, PT, R8, 0x20, RZ ;  /* 0x0000002008087810 */ /* 0x000fe40007f3e0ff */
[----:B------:R-:W-:-:S03]  /*1b80*/  ISETP.NE.AND.EX P0, PT, R6, RZ, PT, P0 ;  /* 0x000000ff0600720c */ /* 0x000fc60003f05300 */
[----:B------:R-:W-:-:S10]  /*1b90*/  IMAD.X R9, RZ, RZ, R9, P1 ;  /* 0x000000ffff097224 */ /* 0x000fd400008e0609 */
[----:B------:R-:W-:Y:S05]  /*1ba0*/  @P0 BRA `(.L_x_14) ;  /* 0xfffffff400400947 */ /* 0x000fea000383ffff */
[----:B------:R-:W-:-:S05]  /*1bb0*/  UMOV UR6, UR7 ;  /* 0x0000000700067c82 */ /* 0x000fca0008000000 */
.L_x_9:
[----:B------:R-:W-:-:S04]  /*1bc0*/  ULOP3.LUT UR7, UR8, 0x3, URZ, 0xc0, !UPT ;  /* 0x0000000308077892 */ /* 0x000fc8000f8ec0ff */
[----:B------:R-:W-:-:S04]  /*1bd0*/  UISETP.NE.U32.AND UP0, UPT, UR7, URZ, UPT ;  /* 0x000000ff0700728c */ /* 0x000fc8000bf05070 */
[----:B------:R-:W-:-:S09]  /*1be0*/  UISETP.NE.AND.EX UP0, UPT, URZ, URZ, UPT, UP0 ;  /* 0x000000ffff00728c */ /* 0x000fd2000bf05300 */
[----:B------:R-:W-:Y:S05]  /*1bf0*/  BRA.U !UP0, `(.L_x_15) ;  /* 0x0000000908a87547 */ /* 0x000fea000b800000 */
[----:B------:R-:W-:-:S04]  /*1c00*/  UISETP.NE.U32.AND UP0, UPT, UR7, 0x1, UPT ;  /* 0x000000010700788c */ /* 0x000fc8000bf05070 */
[----:B------:R-:W-:-:S09]  /*1c10*/  UISETP.NE.AND.EX UP0, UPT, URZ, URZ, UPT, UP0 ;  /* 0x000000ffff00728c */ /* 0x000fd2000bf05300 */
[----:B------:R-:W-:Y:S05]  /*1c20*/  BRA.U !UP0, `(.L_x_16) ;  /* 0x0000000508ac7547 */ /* 0x000fea000b800000 */
[----:B------:R-:W2:Y:S01]  /*1c30*/  LDCU.64 UR16, c[0x0][0x380] ;  /* 0x00007000ff1077ac */ /* 0x000ea20008000a00 */
[----:B------:R-:W-:Y:S02]  /*1c40*/  USHF.L.U32 UR7, UR5, 0x3, URZ ;  /* 0x0000000305077899 */ /* 0x000fe400080006ff */
[----:B------:R-:W-:Y:S02]  /*1c50*/  USHF.L.U64.HI UR11, UR5, 0x3, UR6 ;  /* 0x00000003050b7899 */ /* 0x000fe40008010206 */
[----:B------:R-:W-:Y:S02]  /*1c60*/  ULOP3.LUT UR9, UR7, 0xfffffff8, URZ, 0xc0, !UPT ;  /* 0xfffffff807097892 */ /* 0x000fe4000f8ec0ff */
[----:B------:R-:W-:Y:S02]  /*1c70*/  ULOP3.LUT UR10, UR11, 0x7, URZ, 0xc0, !UPT ;  /* 0x000000070b0a7892 */ /* 0x000fe4000f8ec0ff */
[----:B--2---:R-:W-:Y:S02]  /*1c80*/  UIADD3 UR7, UP1, UPT, UR7, UR16, URZ ;  /* 0x0000001007077290 */ /* 0x004fe4000ff3e0ff */
[----:B------:R-:W-:-:S02]  /*1c90*/  UIADD3 UR14, UP0, UPT, UR9, UR16, URZ ;  /* 0x00000010090e7290 */ /* 0x000fc4000ff1e0ff */
[----:B------:R-:W-:Y:S02]  /*1ca0*/  UIADD3.X UR9, UPT, UPT, UR11, UR17, URZ, UP1, !UPT ;  /* 0x000000110b097290 */ /* 0x000fe40008ffe4ff */
[----:B------:R-:W-:Y:S01]  /*1cb0*/  UIADD3.X UR10, UPT, UPT, UR10, UR17, URZ, UP0, !UPT ;  /* 0x000000110a0a7290 */ /* 0x000fe200087fe4ff */
[----:B01----:R-:W-:Y:S02]  /*1cc0*/  IMAD.U32 R8, RZ, RZ, UR7 ;  /* 0x00000007ff087e24 */ /* 0x003fe4000f8e00ff */
[----:B------:R-:W-:Y:S02]  /*1cd0*/  IMAD.U32 R6, RZ, RZ, UR14 ;  /* 0x0000000eff067e24 */ /* 0x000fe4000f8e00ff */
[----:B------:R-:W-:Y:S02]  /*1ce0*/  IMAD.U32 R9, RZ, RZ, UR9 ;  /* 0x00000009ff097e24 */ /* 0x000fe4000f8e00ff */
[----:B------:R-:W-:-:S03]  /*1cf0*/  IMAD.U32 R7, RZ, RZ, UR10 ;  /* 0x0000000aff077e24 */ /* 0x000fc6000f8e00ff */
[----:B------:R-:W3:Y:S04]  /*1d00*/  LDG.E R8, desc[UR12][R8.64] ;  /* 0x0000000c08087981 */ /* 0x000ee8000c1e1900 */
[----:B------:R-:W3:Y:S01]  /*1d10*/  LDG.E R11, desc[UR12][R6.64+0x8] ;  /* 0x0000080c060b7981 */ /* 0x000ee2000c1e1900 */
[----:B------:R-:W-:Y:S01]  /*1d20*/  UMOV UR7, UR5 ;  /* 0x0000000500077c82 */ /* 0x000fe20008000000 */
[----:B------:R-:W-:Y:S01]  /*1d30*/  UIADD3 UR4, UPT, UPT, UR4, 0x1, URZ ;  /* 0x0000000104047890 */ /* 0x000fe2000fffe0ff */
[----:B---3--:R-:W-:-:S05]  /*1d40*/  IMAD.IADD R0, R11, 0x1, -R8 ;  /* 0x000000010b007824 */ /* 0x008fca00078e0a08 */
[----:B------:R-:W-:-:S13]  /*1d50*/  ISETP.NE.AND P0, PT, R0, RZ, PT ;  /* 0x000000ff0000720c */ /* 0x000fda0003f05270 */
[----:B------:R-:W-:Y:S05]  /*1d60*/  @!P0 BRA `(.L_x_17) ;  /* 0x0000000000908947 */ /* 0x000fea0003800000 */
[----:B------:R-:W2:Y:S04]  /*1d70*/  LDG.E.64 R12, desc[UR12][R2.64] ;  /* 0x0000000c020c7981 */ /* 0x000ea8000c1e1b00 */
[----:B------:R-:W3:Y:S04]  /*1d80*/  LDG.E.64 R8, desc[UR12][R2.64+0x10] ;  /* 0x0000100c02087981 */ /* 0x000ee8000c1e1b00 */
[----:B------:R-:W4:Y:S01]  /*1d90*/  LDG.E.64 R10, desc[UR12][R2.64+0x8] ;  /* 0x0000080c020a7981 */ /* 0x000f22000c1e1b00 */
[----:B------:R-:W-:Y:S01]  /*1da0*/  IMAD.MOV.U32 R17, RZ, RZ, 0x2f800000 ;  /* 0x2f800000ff117424 */ /* 0x000fe200078e00ff */
[----:B------:R-:W0:Y:S01]  /*1db0*/  LDCU.64 UR10, c[0x0][0x388] ;  /* 0x00007100ff0a77ac */ /* 0x000e220008000a00 */
[----:B--2---:R-:W-:Y:S01]  /*1dc0*/  SHF.R.U32.HI R0, RZ, 0x2, R13 ;  /* 0x00000002ff007819 */ /* 0x004fe2000001160d */
[----:B------:R-:W-:-:S03]  /*1dd0*/  VIADD R12, R12, 0x587c5 ;  /* 0x000587c50c0c7836 */ /* 0x000fc60000000000 */
[----:B------:R-:W-:Y:S01]  /*1de0*/  LOP3.LUT R0, R0, R13, RZ, 0x3c, !PT ;  /* 0x0000000d00007212 */ /* 0x000fe200078e3cff */
[----:B---3--:R-:W-:Y:S02]  /*1df0*/  IMAD.SHL.U32 R13, R9, 0x10, RZ ;  /* 0x00000010090d7824 */ /* 0x008fe400078e00ff */
[----:B------:R-:W-:Y:S02]  /*1e00*/  IMAD.MOV.U32 R19, RZ, RZ, R8 ;  /* 0x000000ffff137224 */ /* 0x000fe400078e0008 */
[----:B------:R-:W-:Y:S02]  /*1e10*/  IMAD.SHL.U32 R14, R0, 0x2, RZ ;  /* 0x00000002000e7824 */ /* 0x000fe400078e00ff */
[----:B----4-:R-:W-:-:S03]  /*1e20*/  IMAD.MOV.U32 R18, RZ, RZ, R11 ;  /* 0x000000ffff127224 */ /* 0x010fc600078e000b */
[----:B------:R-:W-:Y:S02]  /*1e30*/  LOP3.LUT R14, R0, R14, R13, 0x96, !PT ;  /* 0x0000000e000e7212 */ /* 0x000fe400078e960d */
[----:B------:R-:W-:Y:S01]  /*1e40*/  I2FP.F32.S32 R13, UR4 ;  /* 0x00000004000d7c45 */ /* 0x000fe20008201400 */
[----:B------:R-:W1:Y:S01]  /*1e50*/  LDCU UR4, c[0x0][0x3b0] ;  /* 0x00007600ff0477ac */ /* 0x000e620008000800 */
[----:B------:R-:W-:Y:S01]  /*1e60*/  LOP3.LUT R15, R14, R9, RZ, 0x3c, !PT ;  /* 0x000000090e0f7212 */ /* 0x000fe200078e3cff */
[----:B------:R-:W-:Y:S01]  /*1e70*/  IMAD.MOV.U32 R14, RZ, RZ, R9 ;  /* 0x000000ffff0e7224 */ /* 0x000fe200078e0009 */
[----:B------:R2:W-:Y:S03]  /*1e80*/  STG.E.64 desc[UR12][R2.64+0x8], R18 ;  /* 0x0000081202007986 */ /* 0x0005e6000c101b0c */
[----:B------:R-:W-:Y:S01]  /*1e90*/  IMAD.IADD R0, R15, 0x1, R12 ;  /* 0x000000010f007824 */ /* 0x000fe200078e020c */
[----:B------:R2:W-:Y:S04]  /*1ea0*/  STG.E.64 desc[UR12][R2.64+0x10], R14 ;  /* 0x0000100e02007986 */ /* 0x0005e8000c101b0c */
[----:B------:R-:W-:-:S05]  /*1eb0*/  I2FP.F32.U32 R0, R0 ;  /* 0x0000000000007245 */ /* 0x000fca0000201000 */
[----:B------:R-:W-:-:S04]  /*1ec0*/  FFMA R0, R0, R17, 1.1641532182693481445e-10 ;  /* 0x2f00000000007423 */ /* 0x000fc80000000011 */
[----:B------:R-:W-:-:S06]  /*1ed0*/  FMUL R0, R0, R13 ;  /* 0x0000000d00007220 */ /* 0x000fcc0000400000 */
[----:B------:R-:W3:Y:S02]  /*1ee0*/  F2I.FLOOR.NTZ R0, R0 ;  /* 0x0000000000007305 */ /* 0x000ee40000207100 */
[----:B---3--:R-:W-:-:S05]  /*1ef0*/  IADD3 R13, PT, PT, -R0, UR5, RZ ;  /* 0x00000005000d7c10 */ /* 0x008fca000fffe1ff */
[----:B-1----:R-:W-:-:S05]  /*1f00*/  IMAD R13, R13, UR4, RZ ;  /* 0x000000040d0d7c24 */ /* 0x002fca000f8e02ff */
[----:B------:R-:W-:-:S04]  /*1f10*/  IADD3 R16, P0, PT, R4, R13, RZ ;  /* 0x0000000d04107210 */ /* 0x000fc80007f1e0ff */
[----:B------:R-:W-:Y:S01]  /*1f20*/  LEA.HI.X.SX32 R17, R13, R5, 0x1, P0 ;  /* 0x000000050d117211 */ /* 0x000fe200000f0eff */
[----:B------:R-:W-:Y:S01]  /*1f30*/  IMAD.MOV.U32 R13, RZ, RZ, R10 ;  /* 0x000000ffff0d7224 */ /* 0x000fe200078e000a */
[----:B0-----:R-:W-:-:S04]  /*1f40*/  LEA R8, P0, R16, UR10, 0x2 ;  /* 0x0000000a10087c11 */ /* 0x001fc8000f8010ff */
[----:B------:R-:W-:Y:S01]  /*1f50*/  LEA.HI.X R9, R16, UR11, R17, 0x2, P0 ;  /* 0x0000000b10097c11 */ /* 0x000fe200080f1411 */
[----:B------:R-:W-:Y:S01]  /*1f60*/  IMAD.MOV.U32 R17, RZ, RZ, 0x1 ;  /* 0x00000001ff117424 */ /* 0x000fe200078e00ff */
[----:B------:R2:W-:Y:S04]  /*1f70*/  STG.E.64 desc[UR12][R2.64], R12 ;  /* 0x0000000c02007986 */ /* 0x0005e8000c101b0c */
[----:B------:R2:W-:Y:S04]  /*1f80*/  STG.E desc[UR12][R8.64], R17 ;  /* 0x0000001108007986 */ /* 0x0005e8000c10190c */
[----:B------:R2:W5:Y:S01]  /*1f90*/  LDG.E R11, desc[UR12][R6.64+0x8] ;  /* 0x0000080c060b7981 */ /* 0x000562000c1e1900 */
[----:B------:R-:W-:-:S05]  /*1fa0*/  UMOV UR4, URZ ;  /* 0x000000ff00047c82 */ /* 0x000fca0008000000 */
.L_x_17:
[----:B------:R-:W-:-:S04]  /*1fb0*/  UIADD3 UR5, UP0, UPT, UR5, 0x2, URZ ;  /* 0x0000000205057890 */ /* 0x000fc8000ff1e0ff */
[----:B------:R-:W-:Y:S02]  /*1fc0*/  UIADD3.X UR9, UPT, UPT, URZ, UR6, URZ, UP0, !UPT ;  /* 0x00000006ff097290 */ /* 0x000fe400087fe4ff */
[----:B------:R-:W-:Y:S02]  /*1fd0*/  USHF.L.U32 UR6, UR5, 0x3, URZ ;  /* 0x0000000305067899 */ /* 0x000fe400080006ff */
[----:B------:R-:W-:Y:S02]  /*1fe0*/  USHF.L.U64.HI UR9, UR5, 0x3, UR9 ;  /* 0x0000000305097899 */ /* 0x000fe40008010209 */
[----:B------:R-:W-:Y:S02]  /*1ff0*/  ULOP3.LUT UR6, UR6, 0xfffffff8, URZ, 0xc0, !UPT ;  /* 0xfffffff806067892 */ /* 0x000fe4000f8ec0ff */
[----:B------:R-:W-:Y:S02]  /*2000*/  ULOP3.LUT UR9, UR9, 0x7, URZ, 0xc0, !UPT ;  /* 0x0000000709097892 */ /* 0x000fe4000f8ec0ff */
[----:B------:R-:W-:-:S04]  /*2010*/  UIADD3 UR6, UP0, UPT, UR6, UR16, URZ ;  /* 0x0000001006067290 */ /* 0x000fc8000ff1e0ff */
[----:B------:R-:W-:Y:S02]  /*2020*/  UIADD3.X UR9, UPT, UPT, UR9, UR17, URZ, UP0, !UPT ;  /* 0x0000001109097290 */ /* 0x000fe400087fe4ff */
[----:B--2---:R-:W-:-:S04]  /*2030*/  IMAD.U32 R6, RZ, RZ, UR6 ;  /* 0x00000006ff067e24 */ /* 0x004fc8000f8e00ff */
[----:B------:R-:W-:-:S05]  /*2040*/  IMAD.U32 R7, RZ, RZ, UR9 ;  /* 0x00000009ff077e24 */ /* 0x000fca000f8e00ff */
[----:B------:R-:W2:Y:S01]  /*2050*/  LDG.E R6, desc[UR12][R6.64] ;  /* 0x0000000c06067981 */ /* 0x000ea2000c1e1900 */
[----:B------:R-:W-:Y:S01]  /*2060*/  UIADD3 UR4, UPT, UPT, UR4, 0x1, URZ ;  /* 0x0000000104047890 */ /* 0x000fe2000fffe0ff */
[----:B------:R-:W-:Y:S01]  /*2070*/  UMOV UR6, URZ ;  /* 0x000000ff00067c82 */ /* 0x000fe20008000000 */
[----:B--2--5:R-:W-:-:S05]  /*2080*/  IMAD.IADD R11, R6, 0x1, -R11 ;  /* 0x00000001060b7824 */ /* 0x024fca00078e0a0b */
        /* <DEDUP_REMOVED lines=12> */
[C---:B------:R-:W-:Y:S02]  /*2150*/  IMAD.SHL.U32 R12, R0.reuse, 0x2, RZ ;  /* 0x00000002000c7824 */ /* 0x040fe400078e00ff */
[----:B----4-:R-:W-:Y:S02]  /*2160*/  IMAD.MOV.U32 R16, RZ, RZ, R9 ;  /* 0x000000ffff107224 */ /* 0x010fe400078e0009 */
[----:B------:R-:W-:Y:S01]  /*2170*/  IMAD.MOV.U32 R9, RZ, RZ, 0x1 ;  /* 0x00000001ff097424 */ /* 0x000fe200078e00ff */
[----:B------:R-:W-:-:S02]  /*2180*/  LOP3.LUT R12, R0, R12, R11, 0x96, !PT ;  /* 0x0000000c000c7212 */ /* 0x000fc400078e960b */
[----:B------:R-:W-:Y:S01]  /*2190*/  I2FP.F32.S32 R11, UR4 ;  /* 0x00000004000b7c45 */ /* 0x000fe20008201400 */
[----:B------:R2:W-:Y:S01]  /*21a0*/  STG.E.64 desc[UR12][R2.64+0x8], R16 ;  /* 0x0000081002007986 */ /* 0x0005e2000c101b0c */
[----:B------:R-:W-:Y:S01]  /*21b0*/  LOP3.LUT R13, R12, R7, RZ, 0x3c, !PT ;  /* 0x000000070c0d7212 */ /* 0x000fe200078e3cff */
[----:B------:R-:W-:Y:S01]  /*21c0*/  UMOV UR4, URZ ;  /* 0x000000ff00047c82 */ /* 0x000fe20008000000 */
[----:B------:R-:W1:Y:S03]  /*21d0*/  LDC R12, c[0x0][0x3b0] ;  /* 0x0000ec00ff0c7b82 */ /* 0x000e660000000800 */
[----:B------:R-:W-:-:S05]  /*21e0*/  IMAD.IADD R0, R13, 0x1, R10 ;  /* 0x000000010d007824 */ /* 0x000fca00078e020a */
[----:B------:R-:W-:-:S05]  /*21f0*/  I2FP.F32.U32 R0, R0 ;  /* 0x0000000000007245 */ /* 0x000fca0000201000 */
[----:B------:R-:W-:-:S04]  /*2200*/  FFMA R0, R0, R15, 1.1641532182693481445e-10 ;  /* 0x2f00000000007423 */ /* 0x000fc8000000000f */
[----:B------:R-:W-:-:S06]  /*2210*/  FMUL R0, R0, R11 ;  /* 0x0000000b00007220 */ /* 0x000fcc0000400000 */
[----:B------:R-:W3:Y:S02]  /*2220*/  F2I.FLOOR.NTZ R0, R0 ;  /* 0x0000000000007305 */ /* 0x000ee40000207100 */
[----:B---3--:R-:W-:-:S05]  /*2230*/  IADD3 R11, PT, PT, -R0, UR7, RZ ;  /* 0x00000007000b7c10 */ /* 0x008fca000fffe1ff */
[----:B-1----:R-:W-:Y:S02]  /*2240*/  IMAD R11, R11, R12, R12 ;  /* 0x0000000c0b0b7224 */ /* 0x002fe400078e020c */
[----:B------:R-:W-:-:S03]  /*2250*/  IMAD.MOV.U32 R12, RZ, RZ, R7 ;  /* 0x000000ffff0c7224 */ /* 0x000fc600078e0007 */
[----:B------:R-:W-:Y:S02]  /*2260*/  IADD3 R14, P0, PT, R4, R11, RZ ;  /* 0x0000000b040e7210 */ /* 0x000fe40007f1e0ff */
[----:B------:R2:W-:Y:S02]  /*2270*/  STG.E.64 desc[UR12][R2.64+0x10], R12 ;  /* 0x0000100c02007986 */ /* 0x0005e4000c101b0c */
[----:B------:R-:W-:Y:S01]  /*2280*/  LEA.HI.X.SX32 R15, R11, R5, 0x1, P0 ;  /* 0x000000050b0f7211 */ /* 0x000fe200000f0eff */
[----:B------:R-:W-:Y:S01]  /*2290*/  IMAD.MOV.U32 R11, RZ, RZ, R8 ;  /* 0x000000ffff0b7224 */ /* 0x000fe200078e0008 */
[----:B0-----:R-:W-:-:S04]  /*22a0*/  LEA R6, P0, R14, UR10, 0x2 ;  /* 0x0000000a0e067c11 */ /* 0x001fc8000f8010ff */
[----:B------:R-:W-:Y:S01]  /*22b0*/  LEA.HI.X R7, R14, UR11, R15, 0x2, P0 ;  /* 0x0000000b0e077c11 */ /* 0x000fe200080f140f */
[----:B------:R2:W-:Y:S04]  /*22c0*/  STG.E.64 desc[UR12][R2.64], R10 ;  /* 0x0000000a02007986 */ /* 0x0005e8000c101b0c */
[----:B------:R2:W-:Y:S04]  /*22d0*/  STG.E desc[UR12][R6.64], R9 ;  /* 0x0000000906007986 */ /* 0x0005e8000c10190c */
.L_x_16:
[----:B------:R-:W-:-:S04]  /*22e0*/  ULOP3.LUT UR8, UR8, 0x1, URZ, 0xc0, !UPT ;  /* 0x0000000108087892 */ /* 0x000fc8000f8ec0ff */
[----:B------:R-:W-:-:S04]  /*22f0*/  UISETP.NE.U32.AND UP0, UPT, UR8, 0x1, UPT ;  /* 0x000000010800788c */ /* 0x000fc8000bf05070 */
[----:B------:R-:W-:-:S09]  /*2300*/  UISETP.NE.U32.AND.EX UP0, UPT, URZ, URZ, UPT, UP0 ;  /* 0x000000ffff00728c */ /* 0x000fd2000bf05100 */
[----:B------:R-:W-:Y:S05]  /*2310*/  BRA.U UP0, `(.L_x_15) ;  /* 0x0000000100e07547 */ /* 0x000fea000b800000 */
[----:B------:R-:W4:Y:S01]  /*2320*/  LDCU.64 UR14, c[0x0][0x380] ;  /* 0x00007000ff0e77ac */ /* 0x000f220008000a00 */
[----:B------:R-:W-:Y:S02]  /*2330*/  USHF.L.U32 UR7, UR5, 0x3, URZ ;  /* 0x0000000305077899 */ /* 0x000fe400080006ff */
[----:B------:R-:W-:Y:S02]  /*2340*/  USHF.L.U64.HI UR10, UR5, 0x3, UR6 ;  /* 0x00000003050a7899 */ /* 0x000fe40008010206 */
[----:B------:R-:W-:-:S04]  /*2350*/  UIADD3 UR8, UP0, UPT, UR7, 0x8, URZ ;  /* 0x0000000807087890 */ /* 0x000fc8000ff1e0ff */
[----:B------:R-:W-:Y:S02]  /*2360*/  UIADD3.X UR9, UPT, UPT, URZ, UR10, URZ, UP0, !UPT ;  /* 0x0000000aff097290 */ /* 0x000fe400087fe4ff */
[----:B------:R-:W-:Y:S02]  /*2370*/  ULOP3.LUT UR8, UR8, 0xfffffff8, URZ, 0xc0, !UPT ;  /* 0xfffffff808087892 */ /* 0x000fe4000f8ec0ff */
[----:B------:R-:W-:Y:S02]  /*2380*/  ULOP3.LUT UR9, UR9, 0x7, URZ, 0xc0, !UPT ;  /* 0x0000000709097892 */ /* 0x000fe4000f8ec0ff */
[----:B----4-:R-:W-:Y:S02]  /*2390*/  UIADD3 UR6, UP1, UPT, UR7, UR14, URZ ;  /* 0x0000000e07067290 */ /* 0x010fe4000ff3e0ff */
[----:B------:R-:W-:Y:S02]  /*23a0*/  UIADD3 UR8, UP0, UPT, UR8, UR14, URZ ;  /* 0x0000000e08087290 */ /* 0x000fe4000ff1e0ff */
[----:B------:R-:W-:-:S02]  /*23b0*/  UIADD3.X UR7, UPT, UPT, UR10, UR15, URZ, UP1, !UPT ;  /* 0x0000000f0a077290 */ /* 0x000fc40008ffe4ff */
[----:B------:R-:W-:Y:S01]  /*23c0*/  UIADD3.X UR9, UPT, UPT, UR9, UR15, URZ, UP0, !UPT ;  /* 0x0000000f09097290 */ /* 0x000fe200087fe4ff */
[----:B01----:R-:W-:Y:S02]  /*23d0*/  IMAD.U32 R8, RZ, RZ, UR6 ;  /* 0x00000006ff087e24 */ /* 0x003fe4000f8e00ff */
[----:B--2---:R-:W-:Y:S02]  /*23e0*/  IMAD.U32 R6, RZ, RZ, UR8 ;  /* 0x00000008ff067e24 */ /* 0x004fe4000f8e00ff */
[----:B------:R-:W-:Y:S02]  /*23f0*/  IMAD.U32 R9, RZ, RZ, UR7 ;  /* 0x00000007ff097e24 */ /* 0x000fe4000f8e00ff */
[----:B------:R-:W-:-:S04]  /*2400*/  IMAD.U32 R7, RZ, RZ, UR9 ;  /* 0x00000009ff077e24 */ /* 0x000fc8000f8e00ff */
[----:B------:R-:W3:Y:S04]  /*2410*/  LDG.E R9, desc[UR12][R8.64] ;  /* 0x0000000c08097981 */ /* 0x000ee8000c1e1900 */
[----:B------:R-:W3:Y:S01]  /*2420*/  LDG.E R6, desc[UR12][R6.64] ;  /* 0x0000000c06067981 */ /* 0x000ee2000c1e1900 */
[----:B------:R-:W-:Y:S01]  /*2430*/  UIADD3 UR4, UPT, UPT, UR4, 0x1, URZ ;  /* 0x0000000104047890 */ /* 0x000fe2000fffe0ff */
[----:B---3--:R-:W-:-:S05]  /*2440*/  IMAD.IADD R0, R6, 0x1, -R9 ;  /* 0x0000000106007824 */ /* 0x008fca00078e0a09 */
[----:B------:R-:W-:-:S13]  /*2450*/  ISETP.NE.AND P0, PT, R0, RZ, PT ;  /* 0x000000ff0000720c */ /* 0x000fda0003f05270 */
[----:B------:R-:W-:Y:S05]  /*2460*/  @!P0 BRA `(.L_x_15) ;  /* 0x00000000008c8947 */ /* 0x000fea0003800000 */
[----:B------:R-:W2:Y:S04]  /*2470*/  LDG.E.64 R10, desc[UR12][R2.64] ;  /* 0x0000000c020a7981 */ /* 0x000ea8000c1e1b00 */
[----:B------:R-:W3:Y:S04]  /*2480*/  LDG.E.64 R6, desc[UR12][R2.64+0x10] ;  /* 0x0000100c02067981 */ /* 0x000ee8000c1e1b00 */
[----:B------:R-:W4:Y:S01]  /*2490*/  LDG.E.64 R8, desc[UR12][R2.64+0x8] ;  /* 0x0000080c02087981 */ /* 0x000f22000c1e1b00 */
[----:B------:R-:W-:Y:S01]  /*24a0*/  I2FP.F32.S32 R15, UR4 ;  /* 0x00000004000f7c45 */ /* 0x000fe20008201400 */
[----:B------:R-:W0:Y:S01]  /*24b0*/  LDCU UR4, c[0x0][0x3b0] ;  /* 0x00007600ff0477ac */ /* 0x000e220008000800 */
[----:B------:R-:W1:Y:S01]  /*24c0*/  LDCU.64 UR6, c[0x0][0x388] ;  /* 0x00007100ff0677ac */ /* 0x000e620008000a00 */
        /* <DEDUP_REMOVED lines=8> */
[----:B------:R-:W-:Y:S01]  /*2550*/  LOP3.LUT R12, R0, R12, R11, 0x96, !PT ;  /* 0x0000000c000c7212 */ /* 0x000fe200078e960b */
[----:B------:R-:W-:Y:S01]  /*2560*/  IMAD.MOV.U32 R11, RZ, RZ, 0x2f800000 ;  /* 0x2f800000ff0b7424 */ /* 0x000fe200078e00ff */
[----:B------:R4:W-:Y:S02]  /*2570*/  STG.E.64 desc[UR12][R2.64+0x8], R16 ;  /* 0x0000081002007986 */ /* 0x0009e4000c101b0c */
[----:B------:R-:W-:Y:S01]  /*2580*/  LOP3.LUT R13, R12, R7, RZ, 0x3c, !PT ;  /* 0x000000070c0d7212 */ /* 0x000fe200078e3cff */
[----:B------:R-:W-:-:S04]  /*2590*/  IMAD.MOV.U32 R12, RZ, RZ, R7 ;  /* 0x000000ffff0c7224 */ /* 0x000fc800078e0007 */
[----:B------:R-:W-:Y:S01]  /*25a0*/  IMAD.IADD R0, R13, 0x1, R10 ;  /* 0x000000010d007824 */ /* 0x000fe200078e020a */
[----:B------:R4:W-:Y:S04]  /*25b0*/  STG.E.64 desc[UR12][R2.64+0x10], R12 ;  /* 0x0000100c02007986 */ /* 0x0009e8000c101b0c */
[----:B------:R-:W-:-:S05]  /*25c0*/  I2FP.F32.U32 R0, R0 ;  /* 0x0000000000007245 */ /* 0x000fca0000201000 */
[----:B------:R-:W-:-:S04]  /*25d0*/  FFMA R0, R0, R11, 1.1641532182693481445e-10 ;  /* 0x2f00000000007423 */ /* 0x000fc8000000000b */
[----:B------:R-:W-:-:S06]  /*25e0*/  FMUL R0, R15, R0 ;  /* 0x000000000f007220 */ /* 0x000fcc0000400000 */
[----:B------:R-:W2:Y:S02]  /*25f0*/  F2I.FLOOR.NTZ R0, R0 ;  /* 0x0000000000007305 */ /* 0x000ea40000207100 */
[----:B--2---:R-:W-:-:S05]  /*2600*/  IADD3 R11, PT, PT, -R0, UR5, RZ ;  /* 0x00000005000b7c10 */ /* 0x004fca000fffe1ff */
[----:B0-----:R-:W-:Y:S01]  /*2610*/  IMAD R11, R11, UR4, RZ ;  /* 0x000000040b0b7c24 */ /* 0x001fe2000f8e02ff */
[----:B------:R-:W-:-:S04]  /*2620*/  UMOV UR4, URZ ;  /* 0x000000ff00047c82 */ /* 0x000fc80008000000 */
[----:B------:R-:W-:-:S04]  /*2630*/  IADD3 R14, P0, PT, R4, R11, RZ ;  /* 0x0000000b040e7210 */ /* 0x000fc80007f1e0ff */
[----:B------:R-:W-:Y:S01]  /*2640*/  LEA.HI.X.SX32 R15, R11, R5, 0x1, P0 ;  /* 0x000000050b0f7211 */ /* 0x000fe200000f0eff */
[----:B------:R-:W-:Y:S01]  /*2650*/  IMAD.MOV.U32 R11, RZ, RZ, R8 ;  /* 0x000000ffff0b7224 */ /* 0x000fe200078e0008 */
[----:B-1----:R-:W-:-:S04]  /*2660*/  LEA R6, P0, R14, UR6, 0x2 ;  /* 0x000000060e067c11 */ /* 0x002fc8000f8010ff */
[----:B------:R-:W-:Y:S01]  /*2670*/  LEA.HI.X R7, R14, UR7, R15, 0x2, P0 ;  /* 0x000000070e077c11 */ /* 0x000fe200080f140f */
[----:B------:R4:W-:Y:S04]  /*2680*/  STG.E.64 desc[UR12][R2.64], R10 ;  /* 0x0000000a02007986 */ /* 0x0009e8000c101b0c */
[----:B------:R4:W-:Y:S04]  /*2690*/  STG.E desc[UR12][R6.64], R9 ;  /* 0x0000000906007986 */ /* 0x0009e8000c10190c */
.L_x_15:
[----:B012-4-:R2:W5:Y:S04]  /*26a0*/  LDG.E.64 R12, desc[UR12][R2.64] ;  /* 0x0000000c020c7981 */ /* 0x017568000c1e1b00 */
[----:B------:R2:W5:Y:S04]  /*26b0*/  LDG.E.64 R10, desc[UR12][R2.64+0x8] ;  /* 0x0000080c020a7981 */ /* 0x000568000c1e1b00 */
[----:B------:R2:W5:Y:S01]  /*26c0*/  LDG.E.64 R8, desc[UR12][R2.64+0x10] ;  /* 0x0000100c02087981 */ /* 0x000562000c1e1b00 */
[----:B------:R-:W-:-:S06]  /*26d0*/  UIADD3 UR4, UPT, UPT, UR4, 0x1, URZ ;  /* 0x0000000104047890 */ /* 0x000fcc000fffe0ff */
[----:B---3--:R-:W-:-:S07]  /*26e0*/  I2FP.F32.S32 R0, UR4 ;  /* 0x0000000400007c45 */ /* 0x008fce0008201400 */
.L_x_8:
[----:B-----5:R-:W-:Y:S01]  /*26f0*/  SHF.R.U32.HI R6, RZ, 0x2, R13 ;  /* 0x00000002ff067819 */ /* 0x020fe2000001160d */
[----:B------:R-:W-:Y:S01]  /*2700*/  IMAD.SHL.U32 R7, R9, 0x10, RZ ;  /* 0x0000001009077824 */ /* 0x000fe200078e00ff */
[----:B------:R-:W3:Y:S01]  /*2710*/  LDCU.64 UR4, c[0x0][0x3a0] ;  /* 0x00007400ff0477ac */ /* 0x000ee20008000a00 */
[----:B0-----:R-:W-:Y:S01]  /*2720*/  VIADD R12, R12, 0x587c5 ;  /* 0x000587c50c0c7836 */ /* 0x001fe20000000000 */
[----:B------:R-:W-:Y:S01]  /*2730*/  LOP3.LUT R6, R6, R13, RZ, 0x3c, !PT ;  /* 0x0000000d06067212 */ /* 0x000fe200078e3cff */
[----:B------:R-:W-:Y:S01]  /*2740*/  IMAD.MOV.U32 R16, RZ, RZ, R11 ;  /* 0x000000ffff107224 */ /* 0x000fe200078e000b */
[----:B------:R-:W0:Y:S01]  /*2750*/  LDCU UR6, c[0x0][0x3b0] ;  /* 0x00007600ff0677ac */ /* 0x000e220008000800 */
[----:B------:R-:W-:Y:S02]  /*2760*/  IMAD.MOV.U32 R17, RZ, RZ, R8 ;  /* 0x000000ffff117224 */ /* 0x000fe400078e0008 */
[C---:B-1----:R-:W-:Y:S01]  /*2770*/  IMAD.SHL.U32 R13, R6.reuse, 0x2, RZ ;  /* 0x00000002060d7824 */ /* 0x042fe200078e00ff */
[----:B------:R-:W1:Y:S02]  /*2780*/  LDCU.64 UR8, c[0x0][0x388] ;  /* 0x00007100ff0877ac */ /* 0x000e640008000a00 */
[----:B------:R-:W-:Y:S02]  /*2790*/  STG.E.64 desc[UR12][R2.64+0x8], R16 ;  /* 0x0000081002007986 */ /* 0x000fe4000c101b0c */
[----:B------:R-:W-:Y:S01]  /*27a0*/  LOP3.LUT R6, R6, R13, R7, 0x96, !PT ;  /* 0x0000000d06067212 */ /* 0x000fe200078e9607 */
[----:B------:R-:W-:-:S03]  /*27b0*/  IMAD.MOV.U32 R13, RZ, RZ, 0x2f800000 ;  /* 0x2f800000ff0d7424 */ /* 0x000fc600078e00ff */
[----:B------:R-:W-:-:S05]  /*27c0*/  LOP3.LUT R7, R6, R9, RZ, 0x3c, !PT ;  /* 0x0000000906077212 */ /* 0x000fca00078e3cff */
[----:B------:R-:W-:-:S05]  /*27d0*/  IMAD.IADD R6, R7, 0x1, R12 ;  /* 0x0000000107067824 */ /* 0x000fca00078e020c */
[----:B------:R-:W-:-:S05]  /*27e0*/  I2FP.F32.U32 R6, R6 ;  /* 0x0000000600067245 */ /* 0x000fca0000201000 */
[----:B------:R-:W-:-:S04]  /*27f0*/  FFMA R13, R6, R13, 1.1641532182693481445e-10 ;  /* 0x2f000000060d7423 */ /* 0x000fc8000000000d */
[----:B------:R-:W-:-:S06]  /*2800*/  FMUL R0, R13, R0 ;  /* 0x000000000d007220 */ /* 0x000fcc0000400000 */
[----:B------:R-:W4:Y:S02]  /*2810*/  F2I.FLOOR.NTZ R0, R0 ;  /* 0x0000000000007305 */ /* 0x000f240000207100 */
[----:B----4-:R-:W-:-:S04]  /*2820*/  LOP3.LUT R6, RZ, R0, RZ, 0x33, !PT ;  /* 0x00000000ff067212 */ /* 0x010fc800078e33ff */
[----:B---3--:R-:W-:Y:S01]  /*2830*/  IADD3 R13, P0, PT, R6, UR4, RZ ;  /* 0x00000004060d7c10 */ /* 0x008fe2000ff1e0ff */
[----:B0-----:R-:W-:-:S03]  /*2840*/  USHF.R.S32.HI UR4, URZ, 0x1f, UR6 ;  /* 0x0000001fff047899 */ /* 0x001fc60008011406 */
[----:B------:R-:W-:Y:S01]  /*2850*/  LEA.HI.X.SX32 R6, R6, UR5, 0x1, P0 ;  /* 0x0000000506067c11 */ /* 0x000fe200080f0eff */
[----:B------:R-:W-:-:S04]  /*2860*/  IMAD.WIDE.U32 R4, R13, UR6, R4 ;  /* 0x000000060d047c25 */ /* 0x000fc8000f8e0004 */
[----:B------:R-:W-:Y:S01]  /*2870*/  IMAD R6, R6, UR6, RZ ;  /* 0x0000000606067c24 */ /* 0x000fe2000f8e02ff */
[----:B-1----:R-:W-:-:S03]  /*2880*/  LEA R14, P0, R4, UR8, 0x2 ;  /* 0x00000008040e7c11 */ /* 0x002fc6000f8010ff */
[----:B------:R-:W-:Y:S02]  /*2890*/  IMAD R13, R13, UR4, R6 ;  /* 0x000000040d0d7c24 */ /* 0x000fe4000f8e0206 */
[----:B------:R-:W-:Y:S02]  /*28a0*/  IMAD.MOV.U32 R6, RZ, RZ, R9 ;  /* 0x000000ffff067224 */ /* 0x000fe400078e0009 */
[----:B------:R-:W-:Y:S02]  /*28b0*/  IMAD.IADD R5, R5, 0x1, R13 ;  /* 0x0000000105057824 */ /* 0x000fe400078e020d */
[----:B------:R-:W-:Y:S01]  /*28c0*/  IMAD.MOV.U32 R13, RZ, RZ, R10 ;  /* 0x000000ffff0d7224 */ /* 0x000fe200078e000a */
[----:B------:R-:W-:Y:S02]  /*28d0*/  STG.E.64 desc[UR12][R2.64+0x10], R6 ;  /* 0x0000100602007986 */ /* 0x000fe4000c101b0c */
[----:B------:R-:W-:Y:S01]  /*28e0*/  LEA.HI.X R15, R4, UR9, R5, 0x2, P0 ;  /* 0x00000009040f7c11 */ /* 0x000fe200080f1405 */
[----:B------:R-:W-:Y:S01]  /*28f0*/  IMAD.MOV.U32 R5, RZ, RZ, 0x1 ;  /* 0x00000001ff057424 */ /* 0x000fe200078e00ff */
[----:B------:R-:W-:Y:S04]  /*2900*/  STG.E.64 desc[UR12][R2.64], R12 ;  /* 0x0000000c02007986 */ /* 0x000fe8000c101b0c */
[----:B------:R-:W-:Y:S01]  /*2910*/  STG.E desc[UR12][R14.64], R5 ;  /* 0x000000050e007986 */ /* 0x000fe2000c10190c */
[----:B------:R-:W-:Y:S05]  /*2920*/  EXIT ;  /* 0x000000000000794d */ /* 0x000fea0003800000 */
.L_x_18:
[----:B------:R-:W-:-:S00]  /*2930*/  BRA `(.L_x_18) ;  /* 0xfffffffc00fc7947 */ /* 0x000fc0000383ffff */
[----:B------:R-:W-:-:S00]  /*2940*/  NOP ;  /* 0x0000000000007918 */ /* 0x000fc00000000000 */
        /* <DEDUP_REMOVED lines=11> */
.L_x_19:


//--------------------- .nv.global.init           --------------------------
	.section	.nv.global.init,"aw",@progbits
	.align	4
.nv.global.init:
	.type		mrg32k3aM1SubSeq,@object
	.size		mrg32k3aM1SubSeq,(mrg32k3aM2SubSeq - mrg32k3aM1SubSeq)
mrg32k3aM1SubSeq:
        /*0000*/ 	.byte	0x0b, 0xcc, 0xee, 0x04, 0x73, 0x29, 0x8b, 0x6f, 0xf6, 0x53, 0x03, 0xf6, 0x23, 0xf6, 0xea, 0xda
        /* <DEDUP_REMOVED lines=125> */
	.type		mrg32k3aM2SubSeq,@object
	.size		mrg32k3aM2SubSeq,(mrg32k3aM1 - mrg32k3aM2SubSeq)
mrg32k3aM2SubSeq:
        /* <DEDUP_REMOVED lines=126> */
	.type		mrg32k3aM1,@object
	.size		mrg32k3aM1,(mrg32k3aM1Seq - mrg32k3aM1)
mrg32k3aM1:
        /* <DEDUP_REMOVED lines=144> */
	.type		mrg32k3aM1Seq,@object
	.size		mrg32k3aM1Seq,(mrg32k3aM2 - mrg32k3aM1Seq)
mrg32k3aM1Seq:
        /* <DEDUP_REMOVED lines=144> */
	.type		mrg32k3aM2,@object
	.size		mrg32k3aM2,(mrg32k3aM2Seq - mrg32k3aM2)
mrg32k3aM2:
        /* <DEDUP_REMOVED lines=144> */
	.type		mrg32k3aM2Seq,@object
	.size		mrg32k3aM2Seq,(precalc_xorwow_matrix - mrg32k3aM2Seq)
mrg32k3aM2Seq:
        /* <DEDUP_REMOVED lines=144> */
	.type		precalc_xorwow_matrix,@object
	.size		precalc_xorwow_matrix,(precalc_xorwow_offset_matrix - precalc_xorwow_matrix)
precalc_xorwow_matrix:
        /* <DEDUP_REMOVED lines=6400> */
	.type		precalc_xorwow_offset_matrix,@object
	.size		precalc_xorwow_offset_matrix,(.L_1 - precalc_xorwow_offset_matrix)
precalc_xorwow_offset_matrix:
        /* <DEDUP_REMOVED lines=6400> */
.L_1:


//--------------------- .nv.shared.reserved.0     --------------------------
	.section	.nv.shared.reserved.0,"aw",@nobits
	.weak		__nv_reservedSMEM_offset_0_alias
	.size		__nv_reservedSMEM_offset_0_alias, 0, 64
	.other		__nv_reservedSMEM_offset_0_alias,@"STO_CUDA_RESERVED_SHARED STV_DEFAULT"
__nv_reservedSMEM_offset_0_alias:
	.zero		0
	.zero		64


//--------------------- .nv.constant0.select_edges --------------------------
	.section	.nv.constant0.select_edges,"a",@progbits
	.sectionflags	@""
	.align	4
.nv.constant0.select_edges:
	.zero		948


//--------------------- SYMBOLS --------------------------

	.type		.nv.reservedSmem.offset0,@object
	.size		.nv.reservedSmem.offset0,0x4
